// auto-generated by cutlass_sweep.gemm — config: {"arch": "sm_100", "cluster_m": 2, "cluster_n": 1, "dtype": "int8", "stages": 4, "tile_k": 64, "tile_m": 256, "tile_n": 256}
#include "cutlass/cutlass.h"
#include "cutlass/gemm/collective/collective_builder.hpp"
#include "cutlass/gemm/device/gemm_universal_adapter.h"
#include "cutlass/gemm/kernel/gemm_universal.hpp"
#include "cutlass/epilogue/collective/collective_builder.hpp"

using ElemA = int8_t;
using ElemB = int8_t;
using ElemCD = int8_t;
using Acc  = int32_t;
using TileShape    = cute::Shape<cute::_256, cute::_256, cute::_64>;
using ClusterShape = cute::Shape<cute::_2, cute::_1, cute::_1>;

using CollectiveEpilogue = typename cutlass::epilogue::collective::CollectiveBuilder<
    cutlass::arch::Sm100, cutlass::arch::OpClassTensorOp,
    TileShape, ClusterShape,
    cutlass::epilogue::collective::EpilogueTileAuto,
    Acc, Acc,
    ElemCD, cutlass::layout::RowMajor, 128 / cutlass::sizeof_bits<ElemCD>::value,
    ElemCD, cutlass::layout::RowMajor, 128 / cutlass::sizeof_bits<ElemCD>::value,
    cutlass::epilogue::collective::EpilogueScheduleAuto
  >::CollectiveOp;

using CollectiveMainloop = typename cutlass::gemm::collective::CollectiveBuilder<
    cutlass::arch::Sm100, cutlass::arch::OpClassTensorOp,
    ElemA, cutlass::layout::RowMajor, 128 / cutlass::sizeof_bits<ElemA>::value,
    ElemB, cutlass::layout::ColumnMajor, 128 / cutlass::sizeof_bits<ElemB>::value,
    Acc,
    TileShape, ClusterShape,
    cutlass::gemm::collective::StageCount<4>,
    cutlass::gemm::collective::KernelScheduleAuto
  >::CollectiveOp;

using GemmKernel = cutlass::gemm::kernel::GemmUniversal<
    cute::Shape<int,int,int,int>,
    CollectiveMainloop,
    CollectiveEpilogue
>;
using Gemm = cutlass::gemm::device::GemmUniversalAdapter<GemmKernel>;

// Force the device kernel symbol into the cubin without needing a host main.
auto* _anchor = &cutlass::device_kernel<GemmKernel>;


// ===== COMPILED SASS (sm_100a) =====

	.target	sm_100a

	.elftype	@"ET_EXEC"


//--------------------- .note.nv.tkinfo           --------------------------
	.section	.note.nv.tkinfo,"",@"SHT_NOTE"
	.sectionflags	@"SHF_NOTE_NV_TKINFO"
	.tkinfo
        /*0018*/ 	.word	0x00000002
        /*0030*/ 	.string	""
        /*0030*/ 	.string	"ptxas"
        /*0030*/ 	.string	"Cuda compilation tools, release 13.0, V13.0.88"
        /*0030*/ 	.string	"Build cuda_13.0.r13.0/compiler.36424714_0"
        /*0030*/ 	.string	"-arch sm_100a -m 64 "



//--------------------- .note.nv.cuinfo           --------------------------
	.section	.note.nv.cuinfo,"",@"SHT_NOTE"
	.sectionflags	@"SHF_NOTE_NV_CUINFO"
        /*0018*/ 	.short	0x0002
        /*001a*/ 	.short	0x0064
        /*001c*/ 	.short	0x0082
	.zero		2


//--------------------- .nv.info                  --------------------------
	.section	.nv.info,"",@"SHT_CUDA_INFO"
	.align	4


	//----- nvinfo : EIATTR_REGCOUNT
	.align		4
        /*0000*/ 	.byte	0x04, 0x2f
        /*0002*/ 	.short	(.L_20 - .L_19)
	.align		4
.L_19:
        /*0004*/ 	.word	index@(_ZN7cutlass13device_kernelINS_4gemm6kernel13GemmUniversalIN4cute5tupleIJiiiiEEENS1_10collective13CollectiveMmaINS1_35MainloopSm100TmaUmmaWarpSpecializedILi4ELi2ELi2ENS5_IJNS4_1CILi2EEENSA_ILi1EEESC_EEEEENS5_IJNSA_ILi256EEESF_NSA_ILi64EEEEEEaNS5_IJlSC_lEEEaSI_NS4_8TiledMMAINS4_8MMA_AtomIJNS4_21SM100_MMA_S8_2x1SM_SSIaaiLi256ELi256ELNS4_4UMMA5MajorE0ELSN_0ELNSM_8SaturateE0EEEEEENS4_6LayoutINS5_IJSC_SC_SC_EEENS5_IJNSA_ILi0EEEST_ST_EEEEENS5_IJNS4_10UnderscoreESW_SW_EEEEENS4_18SM100_TMA_2SM_LOADENS4_14ComposedLayoutINS4_7SwizzleILi2ELi4ELi3EEENS4_18smem_ptr_flag_bitsILi8EEENSR_INS5_IJNSA_ILi8EEESG_EEENS5_IJSG_SC_EEEEEEEvNS4_8identityESZ_S19_vS1A_EENS_8epilogue10collective18CollectiveEpilogueINS1C_23Sm100TmaWarpSpecializedILi4ELi2ELi64ELb0ELb0EEEJNS5_IJNSA_ILi128EEESF_SG_EEENS5_IJNSR_IS1H_SC_EENSR_ISG_SC_EEEEEaSI_aSI_NS1C_6fusion15FusionCallbacksIS1G_NS1M_17LinearCombinationIaiaiLNS_15FloatRoundStyleE2EEES1I_S1L_JEEENS4_5SM1004TMEM4LOAD26SM100_TMEM_LOAD_32dp32b64xENS4_13SM90_TMA_LOADES19_NS4_39AutoVectorizingCopyWithAssumedAlignmentILi128EEENS4_14SM90_TMA_STOREES19_S1Y_S1Y_EEEvvEEEEvNT_6ParamsE)
        /*0008*/ 	.word	0x000000b2


	//----- nvinfo : EIATTR_FRAME_SIZE
	.align		4
.L_20:
        /*000c*/ 	.byte	0x04, 0x11
        /*000e*/ 	.short	(.L_22 - .L_21)
	.align		4
.L_21:
        /*0010*/ 	.word	index@($__internal_2_$__cuda_sm10x_tcgen05_guardrail_trap_unallocated_columns_being_dealloced)
        /*0014*/ 	.word	0x00000000


	//----- nvinfo : EIATTR_FRAME_SIZE
	.align		4
.L_22:
        /*0018*/ 	.byte	0x04, 0x11
        /*001a*/ 	.short	(.L_24 - .L_23)
	.align		4
.L_23:
        /*001c*/ 	.word	index@($__internal_1_$__cuda_sm10x_tcgen05_guardrail_trap_phase_invalid_during_alloc)
        /*0020*/ 	.word	0x00000000


	//----- nvinfo : EIATTR_FRAME_SIZE
	.align		4
.L_24:
        /*0024*/ 	.byte	0x04, 0x11
        /*0026*/ 	.short	(.L_26 - .L_25)
	.align		4
.L_25:
        /*0028*/ 	.word	index@($__internal_0_$__cuda_sm10x_tcgen05_guardrail_trap_col_being_dealloced_not_returned_by_alloc)
        /*002c*/ 	.word	0x00000000


	//----- nvinfo : EIATTR_FRAME_SIZE
	.align		4
.L_26:
        /*0030*/ 	.byte	0x04, 0x11
        /*0032*/ 	.short	(.L_28 - .L_27)
	.align		4
.L_27:
        /*0034*/ 	.word	index@(_ZN7cutlass13device_kernelINS_4gemm6kernel13GemmUniversalIN4cute5tupleIJiiiiEEENS1_10collective13CollectiveMmaINS1_35MainloopSm100TmaUmmaWarpSpecializedILi4ELi2ELi2ENS5_IJNS4_1CILi2EEENSA_ILi1EEESC_EEEEENS5_IJNSA_ILi256EEESF_NSA_ILi64EEEEEEaNS5_IJlSC_lEEEaSI_NS4_8TiledMMAINS4_8MMA_AtomIJNS4_21SM100_MMA_S8_2x1SM_SSIaaiLi256ELi256ELNS4_4UMMA5MajorE0ELSN_0ELNSM_8SaturateE0EEEEEENS4_6LayoutINS5_IJSC_SC_SC_EEENS5_IJNSA_ILi0EEEST_ST_EEEEENS5_IJNS4_10UnderscoreESW_SW_EEEEENS4_18SM100_TMA_2SM_LOADENS4_14ComposedLayoutINS4_7SwizzleILi2ELi4ELi3EEENS4_18smem_ptr_flag_bitsILi8EEENSR_INS5_IJNSA_ILi8EEESG_EEENS5_IJSG_SC_EEEEEEEvNS4_8identityESZ_S19_vS1A_EENS_8epilogue10collective18CollectiveEpilogueINS1C_23Sm100TmaWarpSpecializedILi4ELi2ELi64ELb0ELb0EEEJNS5_IJNSA_ILi128EEESF_SG_EEENS5_IJNSR_IS1H_SC_EENSR_ISG_SC_EEEEEaSI_aSI_NS1C_6fusion15FusionCallbacksIS1G_NS1M_17LinearCombinationIaiaiLNS_15FloatRoundStyleE2EEES1I_S1L_JEEENS4_5SM1004TMEM4LOAD26SM100_TMEM_LOAD_32dp32b64xENS4_13SM90_TMA_LOADES19_NS4_39AutoVectorizingCopyWithAssumedAlignmentILi128EEENS4_14SM90_TMA_STOREES19_S1Y_S1Y_EEEvvEEEEvNT_6ParamsE)
        /*0038*/ 	.word	0x00000000


	//----- nvinfo : EIATTR_MIN_STACK_SIZE
	.align		4
.L_28:
        /*003c*/ 	.byte	0x04, 0x12
        /*003e*/ 	.short	(.L_30 - .L_29)
	.align		4
.L_29:
        /*0040*/ 	.word	index@(_ZN7cutlass13device_kernelINS_4gemm6kernel13GemmUniversalIN4cute5tupleIJiiiiEEENS1_10collective13CollectiveMmaINS1_35MainloopSm100TmaUmmaWarpSpecializedILi4ELi2ELi2ENS5_IJNS4_1CILi2EEENSA_ILi1EEESC_EEEEENS5_IJNSA_ILi256EEESF_NSA_ILi64EEEEEEaNS5_IJlSC_lEEEaSI_NS4_8TiledMMAINS4_8MMA_AtomIJNS4_21SM100_MMA_S8_2x1SM_SSIaaiLi256ELi256ELNS4_4UMMA5MajorE0ELSN_0ELNSM_8SaturateE0EEEEEENS4_6LayoutINS5_IJSC_SC_SC_EEENS5_IJNSA_ILi0EEEST_ST_EEEEENS5_IJNS4_10UnderscoreESW_SW_EEEEENS4_18SM100_TMA_2SM_LOADENS4_14ComposedLayoutINS4_7SwizzleILi2ELi4ELi3EEENS4_18smem_ptr_flag_bitsILi8EEENSR_INS5_IJNSA_ILi8EEESG_EEENS5_IJSG_SC_EEEEEEEvNS4_8identityESZ_S19_vS1A_EENS_8epilogue10collective18CollectiveEpilogueINS1C_23Sm100TmaWarpSpecializedILi4ELi2ELi64ELb0ELb0EEEJNS5_IJNSA_ILi128EEESF_SG_EEENS5_IJNSR_IS1H_SC_EENSR_ISG_SC_EEEEEaSI_aSI_NS1C_6fusion15FusionCallbacksIS1G_NS1M_17LinearCombinationIaiaiLNS_15FloatRoundStyleE2EEES1I_S1L_JEEENS4_5SM1004TMEM4LOAD26SM100_TMEM_LOAD_32dp32b64xENS4_13SM90_TMA_LOADES19_NS4_39AutoVectorizingCopyWithAssumedAlignmentILi128EEENS4_14SM90_TMA_STOREES19_S1Y_S1Y_EEEvvEEEEvNT_6ParamsE)
        /*0044*/ 	.word	0x00000000
.L_30:


//--------------------- .nv.compat                --------------------------
	.section	.nv.compat,"",@"SHT_CUDA_COMPAT_INFO"
	.align	4
        /*0000*/ 	.byte	0x02, 0x09, 0x01, 0x00, 0x02, 0x02, 0x03, 0x00, 0x02, 0x05, 0x06, 0x00, 0x03, 0x07, 0x01, 0x01
        /*0010*/ 	.byte	0x02, 0x03, 0x01, 0x00, 0x02, 0x06, 0x01, 0x00, 0x04, 0x0b, 0x08, 0x00, 0x01, 0x00, 0x00, 0x00
        /*0020*/ 	.byte	0x00, 0x00, 0x00, 0x00


//--------------------- .nv.info._ZN7cutlass13device_kernelINS_4gemm6kernel13GemmUniversalIN4cute5tupleIJiiiiEEENS1_10collective13CollectiveMmaINS1_35MainloopSm100TmaUmmaWarpSpecializedILi4ELi2ELi2ENS5_IJNS4_1CILi2EEENSA_ILi1EEESC_EEEEENS5_IJNSA_ILi256EEESF_NSA_ILi64EEEEEEaNS5_IJlSC_lEEEaSI_NS4_8TiledMMAINS4_8MMA_AtomIJNS4_21SM100_MMA_S8_2x1SM_SSIaaiLi256ELi256ELNS4_4UMMA5MajorE0ELSN_0ELNSM_8SaturateE0EEEEEENS4_6LayoutINS5_IJSC_SC_SC_EEENS5_IJNSA_ILi0EEEST_ST_EEEEENS5_IJNS4_10UnderscoreESW_SW_EEEEENS4_18SM100_TMA_2SM_LOADENS4_14ComposedLayoutINS4_7SwizzleILi2ELi4ELi3EEENS4_18smem_ptr_flag_bitsILi8EEENSR_INS5_IJNSA_ILi8EEESG_EEENS5_IJSG_SC_EEEEEEEvNS4_8identityESZ_S19_vS1A_EENS_8epilogue10collective18CollectiveEpilogueINS1C_23Sm100TmaWarpSpecializedILi4ELi2ELi64ELb0ELb0EEEJNS5_IJNSA_ILi128EEESF_SG_EEENS5_IJNSR_IS1H_SC_EENSR_ISG_SC_EEEEEaSI_aSI_NS1C_6fusion15FusionCallbacksIS1G_NS1M_17LinearCombinationIaiaiLNS_15FloatRoundStyleE2EEES1I_S1L_JEEENS4_5SM1004TMEM4LOAD26SM100_TMEM_LOAD_32dp32b64xENS4_13SM90_TMA_LOADES19_NS4_39AutoVectorizingCopyWithAssumedAlignmentILi128EEENS4_14SM90_TMA_STOREES19_S1Y_S1Y_EEEvvEEEEvNT_6ParamsE --------------------------
	.section	.nv.info._ZN7cutlass13device_kernelINS_4gemm6kernel13GemmUniversalIN4cute5tupleIJiiiiEEENS1_10collective13CollectiveMmaINS1_35MainloopSm100TmaUmmaWarpSpecializedILi4ELi2ELi2ENS5_IJNS4_1CILi2EEENSA_ILi1EEESC_EEEEENS5_IJNSA_ILi256EEESF_NSA_ILi64EEEEEEaNS5_IJlSC_lEEEaSI_NS4_8TiledMMAINS4_8MMA_AtomIJNS4_21SM100_MMA_S8_2x1SM_SSIaaiLi256ELi256ELNS4_4UMMA5MajorE0ELSN_0ELNSM_8SaturateE0EEEEEENS4_6LayoutINS5_IJSC_SC_SC_EEENS5_IJNSA_ILi0EEEST_ST_EEEEENS5_IJNS4_10UnderscoreESW_SW_EEEEENS4_18SM100_TMA_2SM_LOADENS4_14ComposedLayoutINS4_7SwizzleILi2ELi4ELi3EEENS4_18smem_ptr_flag_bitsILi8EEENSR_INS5_IJNSA_ILi8EEESG_EEENS5_IJSG_SC_EEEEEEEvNS4_8identityESZ_S19_vS1A_EENS_8epilogue10collective18CollectiveEpilogueINS1C_23Sm100TmaWarpSpecializedILi4ELi2ELi64ELb0ELb0EEEJNS5_IJNSA_ILi128EEESF_SG_EEENS5_IJNSR_IS1H_SC_EENSR_ISG_SC_EEEEEaSI_aSI_NS1C_6fusion15FusionCallbacksIS1G_NS1M_17LinearCombinationIaiaiLNS_15FloatRoundStyleE2EEES1I_S1L_JEEENS4_5SM1004TMEM4LOAD26SM100_TMEM_LOAD_32dp32b64xENS4_13SM90_TMA_LOADES19_NS4_39AutoVectorizingCopyWithAssumedAlignmentILi128EEENS4_14SM90_TMA_STOREES19_S1Y_S1Y_EEEvvEEEEvNT_6ParamsE,"",@"SHT_CUDA_INFO"
	.sectionflags	@""
	.align	4


	//----- nvinfo : EIATTR_CUDA_API_VERSION
	.align		4
        /*0000*/ 	.byte	0x04, 0x37
        /*0002*/ 	.short	(.L_32 - .L_31)
.L_31:
        /*0004*/ 	.word	0x00000082


	//----- nvinfo : EIATTR_KPARAM_INFO
	.align		4
.L_32:
        /*0008*/ 	.byte	0x04, 0x17
        /*000a*/ 	.short	(.L_34 - .L_33)
.L_33:
        /*000c*/ 	.word	0x00000000
        /*0010*/ 	.short	0x0000
        /*0012*/ 	.short	0x0000
        /*0014*/ 	.byte	0x00, 0xf0, 0x01, 0x20


	//----- nvinfo : EIATTR_AT_ENTRY_FRAGMENTS
	.align		4
.L_34:
        /*0018*/ 	.byte	0x04, 0x4f
        /*001a*/ 	.short	(.L_36 - .L_35)


	//   ....[0]....
.L_35:
        /*001c*/ 	.word	0x00000007


	//----- nvinfo : EIATTR_RESERVED_SMEM_USED
	.align		4
.L_36:
        /*0020*/ 	.byte	0x01, 0x41
	.zero		2


	//----- nvinfo : EIATTR_SPARSE_MMA_MASK
	.align		4
        /*0024*/ 	.byte	0x03, 0x50
        /*0026*/ 	.short	0x0000


	//----- nvinfo : EIATTR_TCGEN05_2CTA_USED
	.align		4
        /*0028*/ 	.byte	0x01, 0x52
	.zero		2


	//----- nvinfo : EIATTR_MAXREG_COUNT
	.align		4
        /*002c*/ 	.byte	0x03, 0x1b
        /*002e*/ 	.short	0x00ff


	//----- nvinfo : EIATTR_NUM_BARRIERS
	.align		4
        /*0030*/ 	.byte	0x02, 0x4c
        /*0032*/ 	.byte	0x07
	.zero		1


	//----- nvinfo : EIATTR_EXTERNS
	.align		4
        /*0034*/ 	.byte	0x04, 0x0f
        /*0036*/ 	.short	(.L_38 - .L_37)


	//   ....[0]....
	.align		4
.L_37:
        /*0038*/ 	.word	index@(__assertfail)


	//----- nvinfo : EIATTR_MERCURY_ISA_VERSION
	.align		4
.L_38:
        /*003c*/ 	.byte	0x03, 0x5f
        /*003e*/ 	.short	0x0101


	//----- nvinfo : EIATTR_INT_WARP_WIDE_INSTR_OFFSETS
	.align		4
        /*0040*/ 	.byte	0x04, 0x31
        /*0042*/ 	.short	(.L_40 - .L_39)


	//   ....[0]....
.L_39:
        /*0044*/ 	.word	0x00000cd0


	//   ....[1]....
        /*0048*/ 	.word	0x00000d70


	//   ....[2]....
        /*004c*/ 	.word	0x000020a0


	//   ....[3]....
        /*0050*/ 	.word	0x00003d80


	//   ....[4]....
        /*0054*/ 	.word	0x00003da0


	//   ....[5]....
        /*0058*/ 	.word	0x00003dd0


	//   ....[6]....
        /*005c*/ 	.word	0x00004710


	//   ....[7]....
        /*0060*/ 	.word	0x00004780


	//   ....[8]....
        /*0064*/ 	.word	0x00004860


	//   ....[9]....
        /*0068*/ 	.word	0x000048e0


	//   ....[10]....
        /*006c*/ 	.word	0x000049f0


	//   ....[11]....
        /*0070*/ 	.word	0x00004a80


	//   ....[12]....
        /*0074*/ 	.word	0x00004c60


	//   ....[13]....
        /*0078*/ 	.word	0x00004dc0


	//----- nvinfo : EIATTR_COOP_GROUP_MASK_REGIDS
	.align		4
.L_40:
        /*007c*/ 	.byte	0x04, 0x29
        /*007e*/ 	.short	(.L_42 - .L_41)


	//   ....[0]....
.L_41:
        /*0080*/ 	.word	0xffffffff


	//   ....[1]....
        /*0084*/ 	.word	0xffffffff


	//   ....[2]....
        /*0088*/ 	.word	0xffffffff


	//   ....[3]....
        /*008c*/ 	.word	0xffffffff


	//   ....[4]....
        /*0090*/ 	.word	0xffffffff


	//   ....[5]....
        /*0094*/ 	.word	0xffffffff


	//   ....[6]....
        /*0098*/ 	.word	0xffffffff


	//   ....[7]....
        /*009c*/ 	.word	0xffffffff


	//   ....[8]....
        /*00a0*/ 	.word	0xffffffff


	//   ....[9]....
        /*00a4*/ 	.word	0xffffffff


	//   ....[10]....
        /*00a8*/ 	.word	0xffffffff


	//   ....[11]....
        /*00ac*/ 	.word	0xffffffff


	//   ....[12]....
        /*00b0*/ 	.word	0xffffffff


	//   ....[13]....
        /*00b4*/ 	.word	0xffffffff


	//----- nvinfo : EIATTR_COOP_GROUP_INSTR_OFFSETS
	.align		4
.L_42:
        /*00b8*/ 	.byte	0x04, 0x28
        /*00ba*/ 	.short	(.L_44 - .L_43)


	//   ....[0]....
.L_43:
        /*00bc*/ 	.word	0x000000c0


	//   ....[1]....
        /*00c0*/ 	.word	0x00000500


	//   ....[2]....
        /*00c4*/ 	.word	0x00000680


	//   ....[3]....
        /*00c8*/ 	.word	0x00000810


	//   ....[4]....
        /*00cc*/ 	.word	0x00000900


	//   ....[5]....
        /*00d0*/ 	.word	0x00000a60


	//   ....[6]....
        /*00d4*/ 	.word	0x00000bb0


	//   ....[7]....
        /*00d8*/ 	.word	0x00000df0


	//   ....[8]....
        /*00dc*/ 	.word	0x00001f80


	//   ....[9]....
        /*00e0*/ 	.word	0x00002d60


	//   ....[10]....
        /*00e4*/ 	.word	0x00003230


	//   ....[11]....
        /*00e8*/ 	.word	0x00003260


	//   ....[12]....
        /*00ec*/ 	.word	0x00003c80


	//   ....[13]....
        /*00f0*/ 	.word	0x00003e90


	//----- nvinfo : EIATTR_VRC_CTA_INIT_COUNT
	.align		4
.L_44:
        /*00f4*/ 	.byte	0x02, 0x4a
        /*00f6*/ 	.byte	0x80
	.zero		1


	//----- nvinfo : EIATTR_SYSCALL_OFFSETS
	.align		4
        /*00f8*/ 	.byte	0x04, 0x46
        /*00fa*/ 	.short	(.L_46 - .L_45)


	//   ....[0]....
.L_45:
        /*00fc*/ 	.word	0x00005840


	//   ....[1]....
        /*0100*/ 	.word	0x00005980


	//   ....[2]....
        /*0104*/ 	.word	0x000061e0


	//   ....[3]....
        /*0108*/ 	.word	0x000077e0


	//   ....[4]....
        /*010c*/ 	.word	0x00008d80


	//   ....[5]....
        /*0110*/ 	.word	0x0000a350


	//----- nvinfo : EIATTR_MBARRIER_INSTR_OFFSETS
	.align		4
.L_46:
        /*0114*/ 	.byte	0x04, 0x39
        /*0116*/ 	.short	(.L_48 - .L_47)


	//   ....[0]....
.L_47:
        /*0118*/ 	.word	0x000005f0
        /*011c*/ 	.word	0x000000ff
        /*0120*/ 	.word	0x00000000
        /*0124*/ 	.short	0x0100
        /*0126*/ 	.byte	0x08
	.zero		1


	//   ....[1]....
        /*0128*/ 	.word	0x00000600
        /*012c*/ 	.word	0x000000ff
        /*0130*/ 	.word	0x00000020
        /*0134*/ 	.short	0x0100
        /*0136*/ 	.byte	0x08
	.zero		1


	//   ....[2]....
        /*0138*/ 	.word	0x00000610
        /*013c*/ 	.word	0x000000ff
        /*0140*/ 	.word	0x00000008
        /*0144*/ 	.short	0x0100
        /*0146*/ 	.byte	0x08
	.zero		1


	//   ....[3]....
        /*0148*/ 	.word	0x00000620
        /*014c*/ 	.word	0x000000ff
        /*0150*/ 	.word	0x00000028
        /*0154*/ 	.short	0x0100
        /*0156*/ 	.byte	0x08
	.zero		1


	//   ....[4]....
        /*0158*/ 	.word	0x00000630
        /*015c*/ 	.word	0x000000ff
        /*0160*/ 	.word	0x00000010
        /*0164*/ 	.short	0x0100
        /*0166*/ 	.byte	0x08
	.zero		1


	//   ....[5]....
        /*0168*/ 	.word	0x00000640
        /*016c*/ 	.word	0x000000ff
        /*0170*/ 	.word	0x00000030
        /*0174*/ 	.short	0x0100
        /*0176*/ 	.byte	0x08
	.zero		1


	//   ....[6]....
        /*0178*/ 	.word	0x00000650
        /*017c*/ 	.word	0x000000ff
        /*0180*/ 	.word	0x00000018
        /*0184*/ 	.short	0x0100
        /*0186*/ 	.byte	0x08
	.zero		1


	//   ....[7]....
        /*0188*/ 	.word	0x00000660
        /*018c*/ 	.word	0x000000ff
        /*0190*/ 	.word	0x00000038
        /*0194*/ 	.short	0x0100
        /*0196*/ 	.byte	0x08
	.zero		1


	//   ....[8]....
        /*0198*/ 	.word	0x00000780
        /*019c*/ 	.word	0x000000ff
        /*01a0*/ 	.word	0x00000040
        /*01a4*/ 	.short	0x0100
        /*01a6*/ 	.byte	0x09
	.zero		1


	//   ....[9]....
        /*01a8*/ 	.word	0x00000790
        /*01ac*/ 	.word	0x000000ff
        /*01b0*/ 	.word	0x00000060
        /*01b4*/ 	.short	0x0100
        /*01b6*/ 	.byte	0x09
	.zero		1


	//   ....[10]....
        /*01b8*/ 	.word	0x000007a0
        /*01bc*/ 	.word	0x000000ff
        /*01c0*/ 	.word	0x00000048
        /*01c4*/ 	.short	0x0100
        /*01c6*/ 	.byte	0x09
	.zero		1


	//   ....[11]....
        /*01c8*/ 	.word	0x000007b0
        /*01cc*/ 	.word	0x000000ff
        /*01d0*/ 	.word	0x00000068
        /*01d4*/ 	.short	0x0100
        /*01d6*/ 	.byte	0x09
	.zero		1


	//   ....[12]....
        /*01d8*/ 	.word	0x000007c0
        /*01dc*/ 	.word	0x000000ff
        /*01e0*/ 	.word	0x00000050
        /*01e4*/ 	.short	0x0100
        /*01e6*/ 	.byte	0x09
	.zero		1


	//   ....[13]....
        /*01e8*/ 	.word	0x000007d0
        /*01ec*/ 	.word	0x000000ff
        /*01f0*/ 	.word	0x00000070
        /*01f4*/ 	.short	0x0100
        /*01f6*/ 	.byte	0x09
	.zero		1


	//   ....[14]....
        /*01f8*/ 	.word	0x000007e0
        /*01fc*/ 	.word	0x000000ff
        /*0200*/ 	.word	0x00000058
        /*0204*/ 	.short	0x0100
        /*0206*/ 	.byte	0x09
	.zero		1


	//   ....[15]....
        /*0208*/ 	.word	0x000007f0
        /*020c*/ 	.word	0x000000ff
        /*0210*/ 	.word	0x00000078
        /*0214*/ 	.short	0x0100
        /*0216*/ 	.byte	0x09
	.zero		1


	//   ....[16]....
        /*0218*/ 	.word	0x000008d0
        /*021c*/ 	.word	0x000000ff
        /*0220*/ 	.word	0x00000080
        /*0224*/ 	.short	0x0100
        /*0226*/ 	.byte	0x08
	.zero		1


	//   ....[17]....
        /*0228*/ 	.word	0x000008e0
        /*022c*/ 	.word	0x000000ff
        /*0230*/ 	.word	0x00000088
        /*0234*/ 	.short	0x0100
        /*0236*/ 	.byte	0x08
	.zero		1


	//   ....[18]....
        /*0238*/ 	.word	0x00000a10
        /*023c*/ 	.word	0x000000ff
        /*0240*/ 	.word	0x00000090
        /*0244*/ 	.short	0x0100
        /*0246*/ 	.byte	0x08
	.zero		1


	//   ....[19]....
        /*0248*/ 	.word	0x00000a20
        /*024c*/ 	.word	0x000000ff
        /*0250*/ 	.word	0x000000a0
        /*0254*/ 	.short	0x0100
        /*0256*/ 	.byte	0x08
	.zero		1


	//   ....[20]....
        /*0258*/ 	.word	0x00000a30
        /*025c*/ 	.word	0x000000ff
        /*0260*/ 	.word	0x00000098
        /*0264*/ 	.short	0x0100
        /*0266*/ 	.byte	0x08
	.zero		1


	//   ....[21]....
        /*0268*/ 	.word	0x00000a40
        /*026c*/ 	.word	0x000000ff
        /*0270*/ 	.word	0x000000a8
        /*0274*/ 	.short	0x0100
        /*0276*/ 	.byte	0x08
	.zero		1


	//   ....[22]....
        /*0278*/ 	.word	0x00000b60
        /*027c*/ 	.word	0x000000ff
        /*0280*/ 	.word	0x000000b0
        /*0284*/ 	.short	0x0100
        /*0286*/ 	.byte	0x09
	.zero		1


	//   ....[23]....
        /*0288*/ 	.word	0x00000b70
        /*028c*/ 	.word	0x000000ff
        /*0290*/ 	.word	0x000000c0
        /*0294*/ 	.short	0x0100
        /*0296*/ 	.byte	0x09
	.zero		1


	//   ....[24]....
        /*0298*/ 	.word	0x00000b80
        /*029c*/ 	.word	0x000000ff
        /*02a0*/ 	.word	0x000000b8
        /*02a4*/ 	.short	0x0100
        /*02a6*/ 	.byte	0x09
	.zero		1


	//   ....[25]....
        /*02a8*/ 	.word	0x00000b90
        /*02ac*/ 	.word	0x000000ff
        /*02b0*/ 	.word	0x000000c8
        /*02b4*/ 	.short	0x0100
        /*02b6*/ 	.byte	0x09
	.zero		1


	//   ....[26]....
        /*02b8*/ 	.word	0x00000c80
        /*02bc*/ 	.word	0x000000ff
        /*02c0*/ 	.word	0x000000d0
        /*02c4*/ 	.short	0x0100
        /*02c6*/ 	.byte	0x08
	.zero		1


	//   ....[27]....
        /*02c8*/ 	.word	0x00000c90
        /*02cc*/ 	.word	0x000000ff
        /*02d0*/ 	.word	0x000000e0
        /*02d4*/ 	.short	0x0100
        /*02d6*/ 	.byte	0x08
	.zero		1


	//   ....[28]....
        /*02d8*/ 	.word	0x00000ca0
        /*02dc*/ 	.word	0x000000ff
        /*02e0*/ 	.word	0x000000d8
        /*02e4*/ 	.short	0x0100
        /*02e6*/ 	.byte	0x08
	.zero		1


	//   ....[29]....
        /*02e8*/ 	.word	0x00000cb0
        /*02ec*/ 	.word	0x000000ff
        /*02f0*/ 	.word	0x000000e8
        /*02f4*/ 	.short	0x0100
        /*02f6*/ 	.byte	0x08
	.zero		1


	//   ....[30]....
        /*02f8*/ 	.word	0x00000da0
        /*02fc*/ 	.word	0x000000ff
        /*0300*/ 	.word	0x000000f0
        /*0304*/ 	.short	0x0100
        /*0306*/ 	.byte	0x07
	.zero		1


	//   ....[31]....
        /*0308*/ 	.word	0x000017b0
        /*030c*/ 	.word	0x00000003
        /*0310*/ 	.word	0x000000e0
        /*0314*/ 	.short	0x010a
        /*0316*/ 	.byte	0xff
	.zero		1


	//   ....[32]....
        /*0318*/ 	.word	0x000017e0
        /*031c*/ 	.word	0x00000003
        /*0320*/ 	.word	0x000000d0
        /*0324*/ 	.short	0x0101
        /*0326*/ 	.byte	0xff
	.zero		1


	//   ....[33]....
        /*0328*/ 	.word	0x000018e0
        /*032c*/ 	.word	0x000000ff
        /*0330*/ 	.word	0x00000020
        /*0334*/ 	.short	0x010a
        /*0336*/ 	.byte	0x08
	.zero		1


	//   ....[34]....
        /*0338*/ 	.word	0x000019a0
        /*033c*/ 	.word	0x000000ff
        /*0340*/ 	.word	0x00000020
        /*0344*/ 	.short	0x010a
        /*0346*/ 	.byte	0x21
	.zero		1


	//   ....[35]....
        /*0348*/ 	.word	0x00001b60
        /*034c*/ 	.word	0x000000ff
        /*0350*/ 	.word	0x00000020
        /*0354*/ 	.short	0x010a
        /*0356*/ 	.byte	0x08
	.zero		1


	//   ....[36]....
        /*0358*/ 	.word	0x00001c40
        /*035c*/ 	.word	0x000000ff
        /*0360*/ 	.word	0x00000088
        /*0364*/ 	.short	0x0101
        /*0366*/ 	.byte	0x06
	.zero		1


	//   ....[37]....
        /*0368*/ 	.word	0x00001c60
        /*036c*/ 	.word	0x000000ff
        /*0370*/ 	.word	0x00000020
        /*0374*/ 	.short	0x010a
        /*0376*/ 	.byte	0x08
	.zero		1


	//   ....[38]....
        /*0378*/ 	.word	0x00001ce0
        /*037c*/ 	.word	0x000000ff
        /*0380*/ 	.word	0x00000020
        /*0384*/ 	.short	0x010a
        /*0386*/ 	.byte	0x11
	.zero		1


	//   ....[39]....
        /*0388*/ 	.word	0x00001e70
        /*038c*/ 	.word	0x000000ff
        /*0390*/ 	.word	0x00000020
        /*0394*/ 	.short	0x010a
        /*0396*/ 	.byte	0x08
	.zero		1


	//   ....[40]....
        /*0398*/ 	.word	0x00001fb0
        /*039c*/ 	.word	0x00000002
        /*03a0*/ 	.word	0x00000090
        /*03a4*/ 	.short	0x010a
        /*03a6*/ 	.byte	0xff
	.zero		1


	//   ....[41]....
        /*03a8*/ 	.word	0x00002070
        /*03ac*/ 	.word	0x00000002
        /*03b0*/ 	.word	0x00000000
        /*03b4*/ 	.short	0x0101
        /*03b6*/ 	.byte	0xff
	.zero		1


	//   ....[42]....
        /*03b8*/ 	.word	0x000025d0
        /*03bc*/ 	.word	0x000000ff
        /*03c0*/ 	.word	0x00000000
        /*03c4*/ 	.short	0x010a
        /*03c6*/ 	.byte	0x04
	.zero		1


	//   ....[43]....
        /*03c8*/ 	.word	0x00002660
        /*03cc*/ 	.word	0x000000ff
        /*03d0*/ 	.word	0x00000000
        /*03d4*/ 	.short	0x010a
        /*03d6*/ 	.byte	0x04
	.zero		1


	//   ....[44]....
        /*03d8*/ 	.word	0x000026f0
        /*03dc*/ 	.word	0x000000ff
        /*03e0*/ 	.word	0x00000000
        /*03e4*/ 	.short	0x010a
        /*03e6*/ 	.byte	0x04
	.zero		1


	//   ....[45]....
        /*03e8*/ 	.word	0x00002790
        /*03ec*/ 	.word	0x00000000
        /*03f0*/ 	.word	0x00000000
        /*03f4*/ 	.short	0x010a
        /*03f6*/ 	.byte	0xff
	.zero		1


	//   ....[46]....
        /*03f8*/ 	.word	0x000028c0
        /*03fc*/ 	.word	0x00000000
        /*0400*/ 	.word	0x000000d0
        /*0404*/ 	.short	0x010a
        /*0406*/ 	.byte	0xff
	.zero		1


	//   ....[47]....
        /*0408*/ 	.word	0x00002930
        /*040c*/ 	.word	0x00000004
        /*0410*/ 	.word	0x00000000
        /*0414*/ 	.short	0x0101
        /*0416*/ 	.byte	0xff
	.zero		1


	//   ....[48]....
        /*0418*/ 	.word	0x00002950
        /*041c*/ 	.word	0x000000ff
        /*0420*/ 	.word	0x000000a0
        /*0424*/ 	.short	0x010a
        /*0426*/ 	.byte	0x05
	.zero		1


	//   ....[49]....
        /*0428*/ 	.word	0x00002a70
        /*042c*/ 	.word	0x00000000
        /*0430*/ 	.word	0x00000090
        /*0434*/ 	.short	0x010a
        /*0436*/ 	.byte	0xff
	.zero		1


	//   ....[50]....
        /*0438*/ 	.word	0x00002b70
        /*043c*/ 	.word	0x00000000
        /*0440*/ 	.word	0x00000000
        /*0444*/ 	.short	0x0101
        /*0446*/ 	.byte	0xff
	.zero		1


	//   ....[51]....
        /*0448*/ 	.word	0x00002c00
        /*044c*/ 	.word	0x000000ff
        /*0450*/ 	.word	0x000000a0
        /*0454*/ 	.short	0x0106
        /*0456*/ 	.byte	0x05
	.zero		1


	//   ....[52]....
        /*0458*/ 	.word	0x00002c20
        /*045c*/ 	.word	0x000000ff
        /*0460*/ 	.word	0x000000a0
        /*0464*/ 	.short	0x010a
        /*0466*/ 	.byte	0x05
	.zero		1


	//   ....[53]....
        /*0468*/ 	.word	0x00002cb0
        /*046c*/ 	.word	0x000000ff
        /*0470*/ 	.word	0x000000a0
        /*0474*/ 	.short	0x0106
        /*0476*/ 	.byte	0x04
	.zero		1


	//   ....[54]....
        /*0478*/ 	.word	0x00002cf0
        /*047c*/ 	.word	0x00000000
        /*0480*/ 	.word	0x000000a0
        /*0484*/ 	.short	0x010a
        /*0486*/ 	.byte	0xff
	.zero		1


	//   ....[55]....
        /*0488*/ 	.word	0x00002f30
        /*048c*/ 	.word	0x000000ff
        /*0490*/ 	.word	0x00000008
        /*0494*/ 	.short	0x010a
        /*0496*/ 	.byte	0x06
	.zero		1


	//   ....[56]....
        /*0498*/ 	.word	0x00002f50
        /*049c*/ 	.word	0x000000ff
        /*04a0*/ 	.word	0x00000008
        /*04a4*/ 	.short	0x010a
        /*04a6*/ 	.byte	0x06
	.zero		1


	//   ....[57]....
        /*04a8*/ 	.word	0x000030e0
        /*04ac*/ 	.word	0x000000ff
        /*04b0*/ 	.word	0x00000008
        /*04b4*/ 	.short	0x010a
        /*04b6*/ 	.byte	0x06
	.zero		1


	//   ....[58]....
        /*04b8*/ 	.word	0x00003100
        /*04bc*/ 	.word	0x000000ff
        /*04c0*/ 	.word	0x00000008
        /*04c4*/ 	.short	0x010a
        /*04c6*/ 	.byte	0x06
	.zero		1


	//   ....[59]....
        /*04c8*/ 	.word	0x000031c0
        /*04cc*/ 	.word	0x000000ff
        /*04d0*/ 	.word	0x00000000
        /*04d4*/ 	.short	0x0101
        /*04d6*/ 	.byte	0x07
	.zero		1


	//   ....[60]....
        /*04d8*/ 	.word	0x000034c0
        /*04dc*/ 	.word	0x00000000
        /*04e0*/ 	.word	0x00000090
        /*04e4*/ 	.short	0x010a
        /*04e6*/ 	.byte	0xff
	.zero		1


	//   ....[61]....
        /*04e8*/ 	.word	0x00003580
        /*04ec*/ 	.word	0x00000000
        /*04f0*/ 	.word	0x00000000
        /*04f4*/ 	.short	0x0101
        /*04f6*/ 	.byte	0xff
	.zero		1


	//   ....[62]....
        /*04f8*/ 	.word	0x00003640
        /*04fc*/ 	.word	0x000000ff
        /*0500*/ 	.word	0x00000000
        /*0504*/ 	.short	0x010a
        /*0506*/ 	.byte	0x06
	.zero		1


	//   ....[63]....
        /*0508*/ 	.word	0x00003650
        /*050c*/ 	.word	0x000000ff
        /*0510*/ 	.word	0x000000c0
        /*0514*/ 	.short	0x010a
        /*0516*/ 	.byte	0x0a
	.zero		1


	//   ....[64]....
        /*0518*/ 	.word	0x00003700
        /*051c*/ 	.word	0x000000ff
        /*0520*/ 	.word	0x00000000
        /*0524*/ 	.short	0x010a
        /*0526*/ 	.byte	0x09
	.zero		1


	//   ....[65]....
        /*0528*/ 	.word	0x00003840
        /*052c*/ 	.word	0x000000ff
        /*0530*/ 	.word	0x00000000
        /*0534*/ 	.short	0x010a
        /*0536*/ 	.byte	0x06
	.zero		1


	//   ....[66]....
        /*0538*/ 	.word	0x00003a90
        /*053c*/ 	.word	0x000000ff
        /*0540*/ 	.word	0x00000000
        /*0544*/ 	.short	0x010a
        /*0546*/ 	.byte	0x05
	.zero		1


	//   ....[67]....
        /*0548*/ 	.word	0x00003b30
        /*054c*/ 	.word	0x00000000
        /*0550*/ 	.word	0x00000000
        /*0554*/ 	.short	0x010a
        /*0556*/ 	.byte	0xff
	.zero		1


	//   ....[68]....
        /*0558*/ 	.word	0x00003b70
        /*055c*/ 	.word	0x00000000
        /*0560*/ 	.word	0x00000000
        /*0564*/ 	.short	0x010a
        /*0566*/ 	.byte	0xff
	.zero		1


	//   ....[69]....
        /*0568*/ 	.word	0x00003be0
        /*056c*/ 	.word	0x000000ff
        /*0570*/ 	.word	0x00000000
        /*0574*/ 	.short	0x0101
        /*0576*/ 	.byte	0x05
	.zero		1


	//   ....[70]....
        /*0578*/ 	.word	0x00003c20
        /*057c*/ 	.word	0x000000ff
        /*0580*/ 	.word	0x000000f0
        /*0584*/ 	.short	0x010a
        /*0586*/ 	.byte	0x08
	.zero		1


	//   ....[71]....
        /*0588*/ 	.word	0x00003c70
        /*058c*/ 	.word	0x000000ff
        /*0590*/ 	.word	0x00000000
        /*0594*/ 	.short	0x0101
        /*0596*/ 	.byte	0x05
	.zero		1


	//   ....[72]....
        /*0598*/ 	.word	0x000040c0
        /*059c*/ 	.word	0x00000000
        /*05a0*/ 	.word	0x00000090
        /*05a4*/ 	.short	0x010a
        /*05a6*/ 	.byte	0xff
	.zero		1


	//   ....[73]....
        /*05a8*/ 	.word	0x00004180
        /*05ac*/ 	.word	0x00000000
        /*05b0*/ 	.word	0x00000000
        /*05b4*/ 	.short	0x0101
        /*05b6*/ 	.byte	0xff
	.zero		1


	//   ....[74]....
        /*05b8*/ 	.word	0x000044a0
        /*05bc*/ 	.word	0x000000ff
        /*05c0*/ 	.word	0x00000088
        /*05c4*/ 	.short	0x010a
        /*05c6*/ 	.byte	0x07
	.zero		1


	//   ....[75]....
        /*05c8*/ 	.word	0x00004690
        /*05cc*/ 	.word	0x000000ff
        /*05d0*/ 	.word	0x00000060
        /*05d4*/ 	.short	0x010a
        /*05d6*/ 	.byte	0x07
	.zero		1


	//   ....[76]....
        /*05d8*/ 	.word	0x00004800
        /*05dc*/ 	.word	0x000000ff
        /*05e0*/ 	.word	0x00000040
        /*05e4*/ 	.short	0x010b
        /*05e6*/ 	.byte	0x07
	.zero		1


	//   ....[77]....
        /*05e8*/ 	.word	0x00004810
        /*05ec*/ 	.word	0x000000ff
        /*05f0*/ 	.word	0x00000000
        /*05f4*/ 	.short	0x0101
        /*05f6*/ 	.byte	0x08
	.zero		1


	//   ....[78]....
        /*05f8*/ 	.word	0x00004830
        /*05fc*/ 	.word	0x000000ff
        /*0600*/ 	.word	0x00000068
        /*0604*/ 	.short	0x010a
        /*0606*/ 	.byte	0x07
	.zero		1


	//   ....[79]....
        /*0608*/ 	.word	0x00004990
        /*060c*/ 	.word	0x000000ff
        /*0610*/ 	.word	0x00000048
        /*0614*/ 	.short	0x010b
        /*0616*/ 	.byte	0x07
	.zero		1


	//   ....[80]....
        /*0618*/ 	.word	0x000049a0
        /*061c*/ 	.word	0x000000ff
        /*0620*/ 	.word	0x00000000
        /*0624*/ 	.short	0x0101
        /*0626*/ 	.byte	0x08
	.zero		1


	//   ....[81]....
        /*0628*/ 	.word	0x000049b0
        /*062c*/ 	.word	0x000000ff
        /*0630*/ 	.word	0x00000070
        /*0634*/ 	.short	0x010a
        /*0636*/ 	.byte	0x07
	.zero		1


	//   ....[82]....
        /*0638*/ 	.word	0x00004b50
        /*063c*/ 	.word	0x000000ff
        /*0640*/ 	.word	0x00000050
        /*0644*/ 	.short	0x010b
        /*0646*/ 	.byte	0x07
	.zero		1


	//   ....[83]....
        /*0648*/ 	.word	0x00004bc0
        /*064c*/ 	.word	0x000000ff
        /*0650*/ 	.word	0x00000000
        /*0654*/ 	.short	0x0101
        /*0656*/ 	.byte	0x08
	.zero		1


	//   ....[84]....
        /*0658*/ 	.word	0x00004bf0
        /*065c*/ 	.word	0x000000ff
        /*0660*/ 	.word	0x00000078
        /*0664*/ 	.short	0x010a
        /*0666*/ 	.byte	0x07
	.zero		1


	//   ....[85]....
        /*0668*/ 	.word	0x00004e00
        /*066c*/ 	.word	0x000000ff
        /*0670*/ 	.word	0x00000058
        /*0674*/ 	.short	0x010b
        /*0676*/ 	.byte	0x07
	.zero		1


	//   ....[86]....
        /*0678*/ 	.word	0x00004e20
        /*067c*/ 	.word	0x000000ff
        /*0680*/ 	.word	0x00000000
        /*0684*/ 	.short	0x0101
        /*0686*/ 	.byte	0x0d
	.zero		1


	//   ....[87]....
        /*0688*/ 	.word	0x00004e50
        /*068c*/ 	.word	0x000000ff
        /*0690*/ 	.word	0x00000060
        /*0694*/ 	.short	0x010a
        /*0696*/ 	.byte	0x07
	.zero		1


	//   ....[88]....
        /*0698*/ 	.word	0x00004e70
        /*069c*/ 	.word	0x000000ff
        /*06a0*/ 	.word	0x00000068
        /*06a4*/ 	.short	0x010a
        /*06a6*/ 	.byte	0x07
	.zero		1


	//   ....[89]....
        /*06a8*/ 	.word	0x00004e90
        /*06ac*/ 	.word	0x000000ff
        /*06b0*/ 	.word	0x00000070
        /*06b4*/ 	.short	0x010a
        /*06b6*/ 	.byte	0x07
	.zero		1


	//   ....[90]....
        /*06b8*/ 	.word	0x00004ed0
        /*06bc*/ 	.word	0x00000000
        /*06c0*/ 	.word	0x00000078
        /*06c4*/ 	.short	0x010a
        /*06c6*/ 	.byte	0xff
	.zero		1


	//   ....[91]....
        /*06c8*/ 	.word	0x00005210
        /*06cc*/ 	.word	0x00000000
        /*06d0*/ 	.word	0x00000090
        /*06d4*/ 	.short	0x010a
        /*06d6*/ 	.byte	0xff
	.zero		1


	//   ....[92]....
        /*06d8*/ 	.word	0x00005320
        /*06dc*/ 	.word	0x00000000
        /*06e0*/ 	.word	0x00000000
        /*06e4*/ 	.short	0x0101
        /*06e6*/ 	.byte	0xff
	.zero		1


	//   ....[93]....
        /*06e8*/ 	.word	0x00005d80
        /*06ec*/ 	.word	0x00000003
        /*06f0*/ 	.word	0x00000040
        /*06f4*/ 	.short	0x010a
        /*06f6*/ 	.byte	0xff
	.zero		1


	//   ....[94]....
        /*06f8*/ 	.word	0x00005dc0
        /*06fc*/ 	.word	0x000000ab
        /*0700*/ 	.word	0x000000b0
        /*0704*/ 	.short	0x010a
        /*0706*/ 	.byte	0xff
	.zero		1


	//   ....[95]....
        /*0708*/ 	.word	0x00005f00
        /*070c*/ 	.word	0x00000003
        /*0710*/ 	.word	0x00000040
        /*0714*/ 	.short	0x010a
        /*0716*/ 	.byte	0xff
	.zero		1


	//   ....[96]....
        /*0718*/ 	.word	0x00006040
        /*071c*/ 	.word	0x00000000
        /*0720*/ 	.word	0x00000000
        /*0724*/ 	.short	0x0101
        /*0726*/ 	.byte	0xff
	.zero		1


	//   ....[97]....
        /*0728*/ 	.word	0x000060c0
        /*072c*/ 	.word	0x000000ab
        /*0730*/ 	.word	0x000000b0
        /*0734*/ 	.short	0x010a
        /*0736*/ 	.byte	0xff
	.zero		1


	//   ....[98]....
        /*0738*/ 	.word	0x00007450
        /*073c*/ 	.word	0x00000075
        /*0740*/ 	.word	0x00000040
        /*0744*/ 	.short	0x010a
        /*0746*/ 	.byte	0xff
	.zero		1


	//   ....[99]....
        /*0748*/ 	.word	0x00007520
        /*074c*/ 	.word	0x00000075
        /*0750*/ 	.word	0x00000040
        /*0754*/ 	.short	0x010a
        /*0756*/ 	.byte	0xff
	.zero		1


	//   ....[100]....
        /*0758*/ 	.word	0x00007660
        /*075c*/ 	.word	0x00000000
        /*0760*/ 	.word	0x00000000
        /*0764*/ 	.short	0x0101
        /*0766*/ 	.byte	0xff
	.zero		1


	//   ....[101]....
        /*0768*/ 	.word	0x000089f0
        /*076c*/ 	.word	0x00000000
        /*0770*/ 	.word	0x00000040
        /*0774*/ 	.short	0x010a
        /*0776*/ 	.byte	0xff
	.zero		1


	//   ....[102]....
        /*0778*/ 	.word	0x00008ac0
        /*077c*/ 	.word	0x00000000
        /*0780*/ 	.word	0x00000040
        /*0784*/ 	.short	0x010a
        /*0786*/ 	.byte	0xff
	.zero		1


	//   ....[103]....
        /*0788*/ 	.word	0x00008c00
        /*078c*/ 	.word	0x00000000
        /*0790*/ 	.word	0x00000000
        /*0794*/ 	.short	0x0101
        /*0796*/ 	.byte	0xff
	.zero		1


	//   ....[104]....
        /*0798*/ 	.word	0x00009fc0
        /*079c*/ 	.word	0x00000000
        /*07a0*/ 	.word	0x00000040
        /*07a4*/ 	.short	0x010a
        /*07a6*/ 	.byte	0xff
	.zero		1


	//   ....[105]....
        /*07a8*/ 	.word	0x0000a090
        /*07ac*/ 	.word	0x00000000
        /*07b0*/ 	.word	0x00000040
        /*07b4*/ 	.short	0x010a
        /*07b6*/ 	.byte	0xff
	.zero		1


	//   ....[106]....
        /*07b8*/ 	.word	0x0000a1d0
        /*07bc*/ 	.word	0x00000000
        /*07c0*/ 	.word	0x00000000
        /*07c4*/ 	.short	0x0101
        /*07c6*/ 	.byte	0xff
	.zero		1


	//   ....[107]....
        /*07c8*/ 	.word	0x0000a4d0
        /*07cc*/ 	.word	0x000000ab
        /*07d0*/ 	.word	0x00000000
        /*07d4*/ 	.short	0x0101
        /*07d6*/ 	.byte	0xff
	.zero		1


	//   ....[108]....
        /*07d8*/ 	.word	0x0000b740
        /*07dc*/ 	.word	0x00000003
        /*07e0*/ 	.word	0x000000e0
        /*07e4*/ 	.short	0x010a
        /*07e6*/ 	.byte	0xff
	.zero		1


	//   ....[109]....
        /*07e8*/ 	.word	0x0000b7a0
        /*07ec*/ 	.word	0x00000002
        /*07f0*/ 	.word	0x00000020
        /*07f4*/ 	.short	0x010a
        /*07f6*/ 	.byte	0xff
	.zero		1


	//   ....[110]....
        /*07f8*/ 	.word	0x0000b800
        /*07fc*/ 	.word	0x00000002
        /*0800*/ 	.word	0x00000020
        /*0804*/ 	.short	0x010a
        /*0806*/ 	.byte	0xff
	.zero		1


	//   ....[111]....
        /*0808*/ 	.word	0x0000b850
        /*080c*/ 	.word	0x00000002
        /*0810*/ 	.word	0x00000090
        /*0814*/ 	.short	0x010a
        /*0816*/ 	.byte	0xff
	.zero		1


	//   ....[112]....
        /*0818*/ 	.word	0x0000b8b0
        /*081c*/ 	.word	0x00000000
        /*0820*/ 	.word	0x00000000
        /*0824*/ 	.short	0x010a
        /*0826*/ 	.byte	0xff
	.zero		1


	//   ....[113]....
        /*0828*/ 	.word	0x0000b910
        /*082c*/ 	.word	0x00000000
        /*0830*/ 	.word	0x00000000
        /*0834*/ 	.short	0x010a
        /*0836*/ 	.byte	0xff
	.zero		1


	//   ....[114]....
        /*0838*/ 	.word	0x0000b970
        /*083c*/ 	.word	0x00000000
        /*0840*/ 	.word	0x00000000
        /*0844*/ 	.short	0x010a
        /*0846*/ 	.byte	0xff
	.zero		1


	//   ....[115]....
        /*0848*/ 	.word	0x0000b9c0
        /*084c*/ 	.word	0x00000000
        /*0850*/ 	.word	0x000000d0
        /*0854*/ 	.short	0x010a
        /*0856*/ 	.byte	0xff
	.zero		1


	//   ....[116]....
        /*0858*/ 	.word	0x0000ba20
        /*085c*/ 	.word	0x00000000
        /*0860*/ 	.word	0x000000a0
        /*0864*/ 	.short	0x010a
        /*0866*/ 	.byte	0xff
	.zero		1


	//   ....[117]....
        /*0868*/ 	.word	0x0000ba70
        /*086c*/ 	.word	0x00000000
        /*0870*/ 	.word	0x00000090
        /*0874*/ 	.short	0x010a
        /*0876*/ 	.byte	0xff
	.zero		1


	//   ....[118]....
        /*0878*/ 	.word	0x0000bad0
        /*087c*/ 	.word	0x00000000
        /*0880*/ 	.word	0x000000a0
        /*0884*/ 	.short	0x010a
        /*0886*/ 	.byte	0xff
	.zero		1


	//   ....[119]....
        /*0888*/ 	.word	0x0000bb30
        /*088c*/ 	.word	0x00000004
        /*0890*/ 	.word	0x00000008
        /*0894*/ 	.short	0x010a
        /*0896*/ 	.byte	0xff
	.zero		1


	//   ....[120]....
        /*0898*/ 	.word	0x0000bc10
        /*089c*/ 	.word	0x00000002
        /*08a0*/ 	.word	0x00000008
        /*08a4*/ 	.short	0x010a
        /*08a6*/ 	.byte	0xff
	.zero		1


	//   ....[121]....
        /*08a8*/ 	.word	0x0000bc60
        /*08ac*/ 	.word	0x00000000
        /*08b0*/ 	.word	0x00000090
        /*08b4*/ 	.short	0x010a
        /*08b6*/ 	.byte	0xff
	.zero		1


	//   ....[122]....
        /*08b8*/ 	.word	0x0000bcc0
        /*08bc*/ 	.word	0x00000000
        /*08c0*/ 	.word	0x000000c0
        /*08c4*/ 	.short	0x010a
        /*08c6*/ 	.byte	0xff
	.zero		1


	//   ....[123]....
        /*08c8*/ 	.word	0x0000bd20
        /*08cc*/ 	.word	0x00000000
        /*08d0*/ 	.word	0x00000000
        /*08d4*/ 	.short	0x010a
        /*08d6*/ 	.byte	0xff
	.zero		1


	//   ....[124]....
        /*08d8*/ 	.word	0x0000bd80
        /*08dc*/ 	.word	0x00000000
        /*08e0*/ 	.word	0x00000000
        /*08e4*/ 	.short	0x010a
        /*08e6*/ 	.byte	0xff
	.zero		1


	//   ....[125]....
        /*08e8*/ 	.word	0x0000bde0
        /*08ec*/ 	.word	0x00000000
        /*08f0*/ 	.word	0x000000f0
        /*08f4*/ 	.short	0x010a
        /*08f6*/ 	.byte	0xff
	.zero		1


	//   ....[126]....
        /*08f8*/ 	.word	0x0000be30
        /*08fc*/ 	.word	0x00000000
        /*0900*/ 	.word	0x00000090
        /*0904*/ 	.short	0x010a
        /*0906*/ 	.byte	0xff
	.zero		1


	//   ....[127]....
        /*0908*/ 	.word	0x0000be90
        /*090c*/ 	.word	0x00000000
        /*0910*/ 	.word	0x00000088
        /*0914*/ 	.short	0x010a
        /*0916*/ 	.byte	0xff
	.zero		1


	//   ....[128]....
        /*0918*/ 	.word	0x0000bef0
        /*091c*/ 	.word	0x00000003
        /*0920*/ 	.word	0x00000060
        /*0924*/ 	.short	0x010a
        /*0926*/ 	.byte	0xff
	.zero		1


	//   ....[129]....
        /*0928*/ 	.word	0x0000bf50
        /*092c*/ 	.word	0x00000003
        /*0930*/ 	.word	0x00000068
        /*0934*/ 	.short	0x010a
        /*0936*/ 	.byte	0xff
	.zero		1


	//   ....[130]....
        /*0938*/ 	.word	0x0000bfb0
        /*093c*/ 	.word	0x00000003
        /*0940*/ 	.word	0x00000070
        /*0944*/ 	.short	0x010a
        /*0946*/ 	.byte	0xff
	.zero		1


	//   ....[131]....
        /*0948*/ 	.word	0x0000c010
        /*094c*/ 	.word	0x00000003
        /*0950*/ 	.word	0x00000078
        /*0954*/ 	.short	0x010a
        /*0956*/ 	.byte	0xff
	.zero		1


	//   ....[132]....
        /*0958*/ 	.word	0x0000c070
        /*095c*/ 	.word	0x00000000
        /*0960*/ 	.word	0x00000060
        /*0964*/ 	.short	0x010a
        /*0966*/ 	.byte	0xff
	.zero		1


	//   ....[133]....
        /*0968*/ 	.word	0x0000c0d0
        /*096c*/ 	.word	0x00000000
        /*0970*/ 	.word	0x00000068
        /*0974*/ 	.short	0x010a
        /*0976*/ 	.byte	0xff
	.zero		1


	//   ....[134]....
        /*0978*/ 	.word	0x0000c130
        /*097c*/ 	.word	0x00000000
        /*0980*/ 	.word	0x00000070
        /*0984*/ 	.short	0x010a
        /*0986*/ 	.byte	0xff
	.zero		1


	//   ....[135]....
        /*0988*/ 	.word	0x0000c180
        /*098c*/ 	.word	0x00000000
        /*0990*/ 	.word	0x00000090
        /*0994*/ 	.short	0x010a
        /*0996*/ 	.byte	0xff
	.zero		1


	//   ....[136]....
        /*0998*/ 	.word	0x0000c1d0
        /*099c*/ 	.word	0x00000003
        /*09a0*/ 	.word	0x00000040
        /*09a4*/ 	.short	0x010a
        /*09a6*/ 	.byte	0xff
	.zero		1


	//   ....[137]....
        /*09a8*/ 	.word	0x0000c220
        /*09ac*/ 	.word	0x000000ab
        /*09b0*/ 	.word	0x000000b0
        /*09b4*/ 	.short	0x010a
        /*09b6*/ 	.byte	0xff
	.zero		1


	//   ....[138]....
        /*09b8*/ 	.word	0x0000c270
        /*09bc*/ 	.word	0x00000075
        /*09c0*/ 	.word	0x00000040
        /*09c4*/ 	.short	0x010a
        /*09c6*/ 	.byte	0xff
	.zero		1


	//   ....[139]....
        /*09c8*/ 	.word	0x0000c2c0
        /*09cc*/ 	.word	0x00000000
        /*09d0*/ 	.word	0x00000040
        /*09d4*/ 	.short	0x010a
        /*09d6*/ 	.byte	0xff
	.zero		1


	//   ....[140]....
        /*09d8*/ 	.word	0x0000c310
        /*09dc*/ 	.word	0x00000000
        /*09e0*/ 	.word	0x00000040
        /*09e4*/ 	.short	0x010a
        /*09e6*/ 	.byte	0xff
	.zero		1


	//----- nvinfo : EIATTR_NUM_MBARRIERS
	.align		4
.L_48:
        /*09e8*/ 	.byte	0x03, 0x38
        /*09ea*/ 	.short	0x001f


	//----- nvinfo : EIATTR_EXIT_INSTR_OFFSETS
	.align		4
        /*09ec*/ 	.byte	0x04, 0x1c
        /*09ee*/ 	.short	(.L_50 - .L_49)


	//   ....[0]....
.L_49:
        /*09f0*/ 	.word	0x000027c0


	//   ....[1]....
        /*09f4*/ 	.word	0x00002cc0


	//   ....[2]....
        /*09f8*/ 	.word	0x00002d20


	//   ....[3]....
        /*09fc*/ 	.word	0x00003ea0


	//   ....[4]....
        /*0a00*/ 	.word	0x00004f00


	//   ....[5]....
        /*0a04*/ 	.word	0x00004f40


	//   ....[6]....
        /*0a08*/ 	.word	0x0000b730


	//----- nvinfo : EIATTR_MAX_THREADS
	.align		4
.L_50:
        /*0a0c*/ 	.byte	0x04, 0x05
        /*0a0e*/ 	.short	(.L_52 - .L_51)
.L_51:
        /*0a10*/ 	.word	0x00000100
        /*0a14*/ 	.word	0x00000001
        /*0a18*/ 	.word	0x00000001


	//----- nvinfo : EIATTR_CRS_STACK_SIZE
	.align		4
.L_52:
        /*0a1c*/ 	.byte	0x04, 0x1e
        /*0a1e*/ 	.short	(.L_54 - .L_53)
.L_53:
        /*0a20*/ 	.word	0x00000000


	//----- nvinfo : EIATTR_CBANK_PARAM_SIZE
	.align		4
.L_54:
        /*0a24*/ 	.byte	0x03, 0x19
        /*0a26*/ 	.short	0x0800


	//----- nvinfo : EIATTR_PARAM_CBANK
	.align		4
        /*0a28*/ 	.byte	0x04, 0x0a
        /*0a2a*/ 	.short	(.L_56 - .L_55)
	.align		4
.L_55:
        /*0a2c*/ 	.word	index@(.nv.constant0._ZN7cutlass13device_kernelINS_4gemm6kernel13GemmUniversalIN4cute5tupleIJiiiiEEENS1_10collective13CollectiveMmaINS1_35MainloopSm100TmaUmmaWarpSpecializedILi4ELi2ELi2ENS5_IJNS4_1CILi2EEENSA_ILi1EEESC_EEEEENS5_IJNSA_ILi256EEESF_NSA_ILi64EEEEEEaNS5_IJlSC_lEEEaSI_NS4_8TiledMMAINS4_8MMA_AtomIJNS4_21SM100_MMA_S8_2x1SM_SSIaaiLi256ELi256ELNS4_4UMMA5MajorE0ELSN_0ELNSM_8SaturateE0EEEEEENS4_6LayoutINS5_IJSC_SC_SC_EEENS5_IJNSA_ILi0EEEST_ST_EEEEENS5_IJNS4_10UnderscoreESW_SW_EEEEENS4_18SM100_TMA_2SM_LOADENS4_14ComposedLayoutINS4_7SwizzleILi2ELi4ELi3EEENS4_18smem_ptr_flag_bitsILi8EEENSR_INS5_IJNSA_ILi8EEESG_EEENS5_IJSG_SC_EEEEEEEvNS4_8identityESZ_S19_vS1A_EENS_8epilogue10collective18CollectiveEpilogueINS1C_23Sm100TmaWarpSpecializedILi4ELi2ELi64ELb0ELb0EEEJNS5_IJNSA_ILi128EEESF_SG_EEENS5_IJNSR_IS1H_SC_EENSR_ISG_SC_EEEEEaSI_aSI_NS1C_6fusion15FusionCallbacksIS1G_NS1M_17LinearCombinationIaiaiLNS_15FloatRoundStyleE2EEES1I_S1L_JEEENS4_5SM1004TMEM4LOAD26SM100_TMEM_LOAD_32dp32b64xENS4_13SM90_TMA_LOADES19_NS4_39AutoVectorizingCopyWithAssumedAlignmentILi128EEENS4_14SM90_TMA_STOREES19_S1Y_S1Y_EEEvvEEEEvNT_6ParamsE)
        /*0a30*/ 	.short	0x0380
        /*0a32*/ 	.short	0x0800


	//----- nvinfo : EIATTR_SW_WAR
	.align		4
.L_56:
        /*0a34*/ 	.byte	0x04, 0x36
        /*0a36*/ 	.short	(.L_58 - .L_57)
.L_57:
        /*0a38*/ 	.word	0x00000008
.L_58:


//--------------------- .nv.callgraph             --------------------------
	.section	.nv.callgraph,"",@"SHT_CUDA_CALLGRAPH"
	.align	4
	.sectionentsize	8
	.align		4
        /*0000*/ 	.word	0x00000000
	.align		4
        /*0004*/ 	.word	0xffffffff
	.align		4
        /*0008*/ 	.word	index@(_ZN7cutlass13device_kernelINS_4gemm6kernel13GemmUniversalIN4cute5tupleIJiiiiEEENS1_10collective13CollectiveMmaINS1_35MainloopSm100TmaUmmaWarpSpecializedILi4ELi2ELi2ENS5_IJNS4_1CILi2EEENSA_ILi1EEESC_EEEEENS5_IJNSA_ILi256EEESF_NSA_ILi64EEEEEEaNS5_IJlSC_lEEEaSI_NS4_8TiledMMAINS4_8MMA_AtomIJNS4_21SM100_MMA_S8_2x1SM_SSIaaiLi256ELi256ELNS4_4UMMA5MajorE0ELSN_0ELNSM_8SaturateE0EEEEEENS4_6LayoutINS5_IJSC_SC_SC_EEENS5_IJNSA_ILi0EEEST_ST_EEEEENS5_IJNS4_10UnderscoreESW_SW_EEEEENS4_18SM100_TMA_2SM_LOADENS4_14ComposedLayoutINS4_7SwizzleILi2ELi4ELi3EEENS4_18smem_ptr_flag_bitsILi8EEENSR_INS5_IJNSA_ILi8EEESG_EEENS5_IJSG_SC_EEEEEEEvNS4_8identityESZ_S19_vS1A_EENS_8epilogue10collective18CollectiveEpilogueINS1C_23Sm100TmaWarpSpecializedILi4ELi2ELi64ELb0ELb0EEEJNS5_IJNSA_ILi128EEESF_SG_EEENS5_IJNSR_IS1H_SC_EENSR_ISG_SC_EEEEEaSI_aSI_NS1C_6fusion15FusionCallbacksIS1G_NS1M_17LinearCombinationIaiaiLNS_15FloatRoundStyleE2EEES1I_S1L_JEEENS4_5SM1004TMEM4LOAD26SM100_TMEM_LOAD_32dp32b64xENS4_13SM90_TMA_LOADES19_NS4_39AutoVectorizingCopyWithAssumedAlignmentILi128EEENS4_14SM90_TMA_STOREES19_S1Y_S1Y_EEEvvEEEEvNT_6ParamsE)
	.align		4
        /*000c*/ 	.word	index@(__assertfail)
	.align		4
        /*0010*/ 	.word	0x00000000
	.align		4
        /*0014*/ 	.word	0xfffffffe
	.align		4
        /*0018*/ 	.word	0x00000000
	.align		4
        /*001c*/ 	.word	0xfffffffd
	.align		4
        /*0020*/ 	.word	0x00000000
	.align		4
        /*0024*/ 	.word	0xfffffffc


//--------------------- .nv.constant4             --------------------------
	.section	.nv.constant4,"a",@progbits
	.align	8
	.align		8
.nv.constant4:
        /*0000*/ 	.dword	__assertfail
	.align		8
        /*0008*/ 	.dword	__unnamed_1
	.align		8
        /*0010*/ 	.dword	__unnamed_2
	.align		8
        /*0018*/ 	.dword	__unnamed_3
	.align		8
        /*0020*/ 	.dword	_ZN39_INTERNAL_2d20e874_4_k_cu_5f3359f6_97374cuda3std3__45__cpo5beginE
	.align		8
        /*0028*/ 	.dword	_ZN39_INTERNAL_2d20e874_4_k_cu_5f3359f6_97374cuda3std3__45__cpo3endE
	.align		8
        /*0030*/ 	.dword	_ZN39_INTERNAL_2d20e874_4_k_cu_5f3359f6_97374cuda3std3__45__cpo6cbeginE
	.align		8
        /*0038*/ 	.dword	_ZN39_INTERNAL_2d20e874_4_k_cu_5f3359f6_97374cuda3std3__45__cpo4cendE
	.align		8
        /*0040*/ 	.dword	_ZN39_INTERNAL_2d20e874_4_k_cu_5f3359f6_97374cuda3std3__441_GLOBAL__N__2d20e874_4_k_cu_5f3359f6_97376ignoreE
	.align		8
        /*0048*/ 	.dword	_ZN39_INTERNAL_2d20e874_4_k_cu_5f3359f6_97374cuda3std3__419piecewise_constructE
	.align		8
        /*0050*/ 	.dword	_ZN39_INTERNAL_2d20e874_4_k_cu_5f3359f6_97374cuda3std3__48in_placeE
	.align		8
        /*0058*/ 	.dword	_ZN39_INTERNAL_2d20e874_4_k_cu_5f3359f6_97374cuda3std6ranges3__45__cpo4swapE
	.align		8
        /*0060*/ 	.dword	_ZN39_INTERNAL_2d20e874_4_k_cu_5f3359f6_97374cuda3std6ranges3__45__cpo9iter_moveE
	.align		8
        /*0068*/ 	.dword	_ZN39_INTERNAL_2d20e874_4_k_cu_5f3359f6_97374cute7productE
	.align		8
        /*0070*/ 	.dword	_ZN39_INTERNAL_2d20e874_4_k_cu_5f3359f6_97374cute1_E
	.align		8
        /*0078*/ 	.dword	$str$25
	.align		8
        /*0080*/ 	.dword	$str$26
	.align		8
        /*0088*/ 	.dword	$str$27
	.align		8
        /*0090*/ 	.dword	$str$28


//--------------------- .text._ZN7cutlass13device_kernelINS_4gemm6kernel13GemmUniversalIN4cute5tupleIJiiiiEEENS1_10collective13CollectiveMmaINS1_35MainloopSm100TmaUmmaWarpSpecializedILi4ELi2ELi2ENS5_IJNS4_1CILi2EEENSA_ILi1EEESC_EEEEENS5_IJNSA_ILi256EEESF_NSA_ILi64EEEEEEaNS5_IJlSC_lEEEaSI_NS4_8TiledMMAINS4_8MMA_AtomIJNS4_21SM100_MMA_S8_2x1SM_SSIaaiLi256ELi256ELNS4_4UMMA5MajorE0ELSN_0ELNSM_8SaturateE0EEEEEENS4_6LayoutINS5_IJSC_SC_SC_EEENS5_IJNSA_ILi0EEEST_ST_EEEEENS5_IJNS4_10UnderscoreESW_SW_EEEEENS4_18SM100_TMA_2SM_LOADENS4_14ComposedLayoutINS4_7SwizzleILi2ELi4ELi3EEENS4_18smem_ptr_flag_bitsILi8EEENSR_INS5_IJNSA_ILi8EEESG_EEENS5_IJSG_SC_EEEEEEEvNS4_8identityESZ_S19_vS1A_EENS_8epilogue10collective18CollectiveEpilogueINS1C_23Sm100TmaWarpSpecializedILi4ELi2ELi64ELb0ELb0EEEJNS5_IJNSA_ILi128EEESF_SG_EEENS5_IJNSR_IS1H_SC_EENSR_ISG_SC_EEEEEaSI_aSI_NS1C_6fusion15FusionCallbacksIS1G_NS1M_17LinearCombinationIaiaiLNS_15FloatRoundStyleE2EEES1I_S1L_JEEENS4_5SM1004TMEM4LOAD26SM100_TMEM_LOAD_32dp32b64xENS4_13SM90_TMA_LOADES19_NS4_39AutoVectorizingCopyWithAssumedAlignmentILi128EEENS4_14SM90_TMA_STOREES19_S1Y_S1Y_EEEvvEEEEvNT_6ParamsE --------------------------
	.section	.text._ZN7cutlass13device_kernelINS_4gemm6kernel13GemmUniversalIN4cute5tupleIJiiiiEEENS1_10collective13CollectiveMmaINS1_35MainloopSm100TmaUmmaWarpSpecializedILi4ELi2ELi2ENS5_IJNS4_1CILi2EEENSA_ILi1EEESC_EEEEENS5_IJNSA_ILi256EEESF_NSA_ILi64EEEEEEaNS5_IJlSC_lEEEaSI_NS4_8TiledMMAINS4_8MMA_AtomIJNS4_21SM100_MMA_S8_2x1SM_SSIaaiLi256ELi256ELNS4_4UMMA5MajorE0ELSN_0ELNSM_8SaturateE0EEEEEENS4_6LayoutINS5_IJSC_SC_SC_EEENS5_IJNSA_ILi0EEEST_ST_EEEEENS5_IJNS4_10UnderscoreESW_SW_EEEEENS4_18SM100_TMA_2SM_LOADENS4_14ComposedLayoutINS4_7SwizzleILi2ELi4ELi3EEENS4_18smem_ptr_flag_bitsILi8EEENSR_INS5_IJNSA_ILi8EEESG_EEENS5_IJSG_SC_EEEEEEEvNS4_8identityESZ_S19_vS1A_EENS_8epilogue10collective18CollectiveEpilogueINS1C_23Sm100TmaWarpSpecializedILi4ELi2ELi64ELb0ELb0EEEJNS5_IJNSA_ILi128EEESF_SG_EEENS5_IJNSR_IS1H_SC_EENSR_ISG_SC_EEEEEaSI_aSI_NS1C_6fusion15FusionCallbacksIS1G_NS1M_17LinearCombinationIaiaiLNS_15FloatRoundStyleE2EEES1I_S1L_JEEENS4_5SM1004TMEM4LOAD26SM100_TMEM_LOAD_32dp32b64xENS4_13SM90_TMA_LOADES19_NS4_39AutoVectorizingCopyWithAssumedAlignmentILi128EEENS4_14SM90_TMA_STOREES19_S1Y_S1Y_EEEvvEEEEvNT_6ParamsE,"ax",@progbits
	.align	128
.text._ZN7cutlass13device_kernelINS_4gemm6kernel13GemmUniversalIN4cute5tupleIJiiiiEEENS1_10collective13CollectiveMmaINS1_35MainloopSm100TmaUmmaWarpSpecializedILi4ELi2ELi2ENS5_IJNS4_1CILi2EEENSA_ILi1EEESC_EEEEENS5_IJNSA_ILi256EEESF_NSA_ILi64EEEEEEaNS5_IJlSC_lEEEaSI_NS4_8TiledMMAINS4_8MMA_AtomIJNS4_21SM100_MMA_S8_2x1SM_SSIaaiLi256ELi256ELNS4_4UMMA5MajorE0ELSN_0ELNSM_8SaturateE0EEEEEENS4_6LayoutINS5_IJSC_SC_SC_EEENS5_IJNSA_ILi0EEEST_ST_EEEEENS5_IJNS4_10UnderscoreESW_SW_EEEEENS4_18SM100_TMA_2SM_LOADENS4_14ComposedLayoutINS4_7SwizzleILi2ELi4ELi3EEENS4_18smem_ptr_flag_bitsILi8EEENSR_INS5_IJNSA_ILi8EEESG_EEENS5_IJSG_SC_EEEEEEEvNS4_8identityESZ_S19_vS1A_EENS_8epilogue10collective18CollectiveEpilogueINS1C_23Sm100TmaWarpSpecializedILi4ELi2ELi64ELb0ELb0EEEJNS5_IJNSA_ILi128EEESF_SG_EEENS5_IJNSR_IS1H_SC_EENSR_ISG_SC_EEEEEaSI_aSI_NS1C_6fusion15FusionCallbacksIS1G_NS1M_17LinearCombinationIaiaiLNS_15FloatRoundStyleE2EEES1I_S1L_JEEENS4_5SM1004TMEM4LOAD26SM100_TMEM_LOAD_32dp32b64xENS4_13SM90_TMA_LOADES19_NS4_39AutoVectorizingCopyWithAssumedAlignmentILi128EEENS4_14SM90_TMA_STOREES19_S1Y_S1Y_EEEvvEEEEvNT_6ParamsE:
        .type           _ZN7cutlass13device_kernelINS_4gemm6kernel13GemmUniversalIN4cute5tupleIJiiiiEEENS1_10collective13CollectiveMmaINS1_35MainloopSm100TmaUmmaWarpSpecializedILi4ELi2ELi2ENS5_IJNS4_1CILi2EEENSA_ILi1EEESC_EEEEENS5_IJNSA_ILi256EEESF_NSA_ILi64EEEEEEaNS5_IJlSC_lEEEaSI_NS4_8TiledMMAINS4_8MMA_AtomIJNS4_21SM100_MMA_S8_2x1SM_SSIaaiLi256ELi256ELNS4_4UMMA5MajorE0ELSN_0ELNSM_8SaturateE0EEEEEENS4_6LayoutINS5_IJSC_SC_SC_EEENS5_IJNSA_ILi0EEEST_ST_EEEEENS5_IJNS4_10UnderscoreESW_SW_EEEEENS4_18SM100_TMA_2SM_LOADENS4_14ComposedLayoutINS4_7SwizzleILi2ELi4ELi3EEENS4_18smem_ptr_flag_bitsILi8EEENSR_INS5_IJNSA_ILi8EEESG_EEENS5_IJSG_SC_EEEEEEEvNS4_8identityESZ_S19_vS1A_EENS_8epilogue10collective18CollectiveEpilogueINS1C_23Sm100TmaWarpSpecializedILi4ELi2ELi64ELb0ELb0EEEJNS5_IJNSA_ILi128EEESF_SG_EEENS5_IJNSR_IS1H_SC_EENSR_ISG_SC_EEEEEaSI_aSI_NS1C_6fusion15FusionCallbacksIS1G_NS1M_17LinearCombinationIaiaiLNS_15FloatRoundStyleE2EEES1I_S1L_JEEENS4_5SM1004TMEM4LOAD26SM100_TMEM_LOAD_32dp32b64xENS4_13SM90_TMA_LOADES19_NS4_39AutoVectorizingCopyWithAssumedAlignmentILi128EEENS4_14SM90_TMA_STOREES19_S1Y_S1Y_EEEvvEEEEvNT_6ParamsE,@function
        .size           _ZN7cutlass13device_kernelINS_4gemm6kernel13GemmUniversalIN4cute5tupleIJiiiiEEENS1_10collective13CollectiveMmaINS1_35MainloopSm100TmaUmmaWarpSpecializedILi4ELi2ELi2ENS5_IJNS4_1CILi2EEENSA_ILi1EEESC_EEEEENS5_IJNSA_ILi256EEESF_NSA_ILi64EEEEEEaNS5_IJlSC_lEEEaSI_NS4_8TiledMMAINS4_8MMA_AtomIJNS4_21SM100_MMA_S8_2x1SM_SSIaaiLi256ELi256ELNS4_4UMMA5MajorE0ELSN_0ELNSM_8SaturateE0EEEEEENS4_6LayoutINS5_IJSC_SC_SC_EEENS5_IJNSA_ILi0EEEST_ST_EEEEENS5_IJNS4_10UnderscoreESW_SW_EEEEENS4_18SM100_TMA_2SM_LOADENS4_14ComposedLayoutINS4_7SwizzleILi2ELi4ELi3EEENS4_18smem_ptr_flag_bitsILi8EEENSR_INS5_IJNSA_ILi8EEESG_EEENS5_IJSG_SC_EEEEEEEvNS4_8identityESZ_S19_vS1A_EENS_8epilogue10collective18CollectiveEpilogueINS1C_23Sm100TmaWarpSpecializedILi4ELi2ELi64ELb0ELb0EEEJNS5_IJNSA_ILi128EEESF_SG_EEENS5_IJNSR_IS1H_SC_EENSR_ISG_SC_EEEEEaSI_aSI_NS1C_6fusion15FusionCallbacksIS1G_NS1M_17LinearCombinationIaiaiLNS_15FloatRoundStyleE2EEES1I_S1L_JEEENS4_5SM1004TMEM4LOAD26SM100_TMEM_LOAD_32dp32b64xENS4_13SM90_TMA_LOADES19_NS4_39AutoVectorizingCopyWithAssumedAlignmentILi128EEENS4_14SM90_TMA_STOREES19_S1Y_S1Y_EEEvvEEEEvNT_6ParamsE,(.L_x_185 - _ZN7cutlass13device_kernelINS_4gemm6kernel13GemmUniversalIN4cute5tupleIJiiiiEEENS1_10collective13CollectiveMmaINS1_35MainloopSm100TmaUmmaWarpSpecializedILi4ELi2ELi2ENS5_IJNS4_1CILi2EEENSA_ILi1EEESC_EEEEENS5_IJNSA_ILi256EEESF_NSA_ILi64EEEEEEaNS5_IJlSC_lEEEaSI_NS4_8TiledMMAINS4_8MMA_AtomIJNS4_21SM100_MMA_S8_2x1SM_SSIaaiLi256ELi256ELNS4_4UMMA5MajorE0ELSN_0ELNSM_8SaturateE0EEEEEENS4_6LayoutINS5_IJSC_SC_SC_EEENS5_IJNSA_ILi0EEEST_ST_EEEEENS5_IJNS4_10UnderscoreESW_SW_EEEEENS4_18SM100_TMA_2SM_LOADENS4_14ComposedLayoutINS4_7SwizzleILi2ELi4ELi3EEENS4_18smem_ptr_flag_bitsILi8EEENSR_INS5_IJNSA_ILi8EEESG_EEENS5_IJSG_SC_EEEEEEEvNS4_8identityESZ_S19_vS1A_EENS_8epilogue10collective18CollectiveEpilogueINS1C_23Sm100TmaWarpSpecializedILi4ELi2ELi64ELb0ELb0EEEJNS5_IJNSA_ILi128EEESF_SG_EEENS5_IJNSR_IS1H_SC_EENSR_ISG_SC_EEEEEaSI_aSI_NS1C_6fusion15FusionCallbacksIS1G_NS1M_17LinearCombinationIaiaiLNS_15FloatRoundStyleE2EEES1I_S1L_JEEENS4_5SM1004TMEM4LOAD26SM100_TMEM_LOAD_32dp32b64xENS4_13SM90_TMA_LOADES19_NS4_39AutoVectorizingCopyWithAssumedAlignmentILi128EEENS4_14SM90_TMA_STOREES19_S1Y_S1Y_EEEvvEEEEvNT_6ParamsE)
        .other          _ZN7cutlass13device_kernelINS_4gemm6kernel13GemmUniversalIN4cute5tupleIJiiiiEEENS1_10collective13CollectiveMmaINS1_35MainloopSm100TmaUmmaWarpSpecializedILi4ELi2ELi2ENS5_IJNS4_1CILi2EEENSA_ILi1EEESC_EEEEENS5_IJNSA_ILi256EEESF_NSA_ILi64EEEEEEaNS5_IJlSC_lEEEaSI_NS4_8TiledMMAINS4_8MMA_AtomIJNS4_21SM100_MMA_S8_2x1SM_SSIaaiLi256ELi256ELNS4_4UMMA5MajorE0ELSN_0ELNSM_8SaturateE0EEEEEENS4_6LayoutINS5_IJSC_SC_SC_EEENS5_IJNSA_ILi0EEEST_ST_EEEEENS5_IJNS4_10UnderscoreESW_SW_EEEEENS4_18SM100_TMA_2SM_LOADENS4_14ComposedLayoutINS4_7SwizzleILi2ELi4ELi3EEENS4_18smem_ptr_flag_bitsILi8EEENSR_INS5_IJNSA_ILi8EEESG_EEENS5_IJSG_SC_EEEEEEEvNS4_8identityESZ_S19_vS1A_EENS_8epilogue10collective18CollectiveEpilogueINS1C_23Sm100TmaWarpSpecializedILi4ELi2ELi64ELb0ELb0EEEJNS5_IJNSA_ILi128EEESF_SG_EEENS5_IJNSR_IS1H_SC_EENSR_ISG_SC_EEEEEaSI_aSI_NS1C_6fusion15FusionCallbacksIS1G_NS1M_17LinearCombinationIaiaiLNS_15FloatRoundStyleE2EEES1I_S1L_JEEENS4_5SM1004TMEM4LOAD26SM100_TMEM_LOAD_32dp32b64xENS4_13SM90_TMA_LOADES19_NS4_39AutoVectorizingCopyWithAssumedAlignmentILi128EEENS4_14SM90_TMA_STOREES19_S1Y_S1Y_EEEvvEEEEvNT_6ParamsE,@"STO_CUDA_ENTRY STV_DEFAULT"
_ZN7cutlass13device_kernelINS_4gemm6kernel13GemmUniversalIN4cute5tupleIJiiiiEEENS1_10collective13CollectiveMmaINS1_35MainloopSm100TmaUmmaWarpSpecializedILi4ELi2ELi2ENS5_IJNS4_1CILi2EEENSA_ILi1EEESC_EEEEENS5_IJNSA_ILi256EEESF_NSA_ILi64EEEEEEaNS5_IJlSC_lEEEaSI_NS4_8TiledMMAINS4_8MMA_AtomIJNS4_21SM100_MMA_S8_2x1SM_SSIaaiLi256ELi256ELNS4_4UMMA5MajorE0ELSN_0ELNSM_8SaturateE0EEEEEENS4_6LayoutINS5_IJSC_SC_SC_EEENS5_IJNSA_ILi0EEEST_ST_EEEEENS5_IJNS4_10UnderscoreESW_SW_EEEEENS4_18SM100_TMA_2SM_LOADENS4_14ComposedLayoutINS4_7SwizzleILi2ELi4ELi3EEENS4_18smem_ptr_flag_bitsILi8EEENSR_INS5_IJNSA_ILi8EEESG_EEENS5_IJSG_SC_EEEEEEEvNS4_8identityESZ_S19_vS1A_EENS_8epilogue10collective18CollectiveEpilogueINS1C_23Sm100TmaWarpSpecializedILi4ELi2ELi64ELb0ELb0EEEJNS5_IJNSA_ILi128EEESF_SG_EEENS5_IJNSR_IS1H_SC_EENSR_ISG_SC_EEEEEaSI_aSI_NS1C_6fusion15FusionCallbacksIS1G_NS1M_17LinearCombinationIaiaiLNS_15FloatRoundStyleE2EEES1I_S1L_JEEENS4_5SM1004TMEM4LOAD26SM100_TMEM_LOAD_32dp32b64xENS4_13SM90_TMA_LOADES19_NS4_39AutoVectorizingCopyWithAssumedAlignmentILi128EEENS4_14SM90_TMA_STOREES19_S1Y_S1Y_EEEvvEEEEvNT_6ParamsE:
[----:B------:R-:W1:Y:S01]  /*0000*/  LDC R1, c[0x0][0x37c] ;  /* 0x0000df00ff017b82 */ /* 0x000e620000000800 */
[----:B------:R-:W2:Y:S01]  /*0010*/  S2R R169, SR_TID.X ;  /* 0x0000000000a97919 */ /* 0x000ea20000002100 */
[----:B------:R-:W3:Y:S06]  /*0020*/  LDCU.64 UR6, c[0x0][0x890] ;  /* 0x00011200ff0677ac */ /* 0x000eec0008000a00 */
[----:B------:R-:W4:Y:S01]  /*0030*/  S2UR UR37, SR_CgaCtaId ;  /* 0x00000000002579c3 */ /* 0x000f220000008800 */
[----:B------:R-:W-:Y:S02]  /*0040*/  PRMT R153, RZ, 0x7610, R153 ;  /* 0x00007610ff997816 */ /* 0x000fe40000000099 */
[----:B------:R-:W-:Y:S01]  /*0050*/  ELECT P1, URZ, PT ;  /* 0x0000000000ff782f */ /* 0x000fe20003820000 */
[----:B------:R-:W1:Y:S01]  /*0060*/  LDCU.64 UR46, c[0x0][0x358] ;  /* 0x00006b00ff2e77ac */ /* 0x000e620008000a00 */
[----:B---3--:R-:W-:-:S04]  /*0070*/  UISETP.NE.U32.AND UP0, UPT, UR6, URZ, UPT ;  /* 0x000000ff0600728c */ /* 0x008fc8000bf05070 */
[----:B------:R-:W-:Y:S02]  /*0080*/  UISETP.NE.AND.EX UP0, UPT, UR7, URZ, UPT, UP0 ;  /* 0x000000ff0700728c */ /* 0x000fe4000bf05300 */
[----:B----4-:R-:W-:Y:S02]  /*0090*/  ULOP3.LUT UR5, UR37, 0x1, URZ, 0xc0, !UPT ;  /* 0x0000000125057892 */ /* 0x010fe4000f8ec0ff */
[----:B------:R-:W-:Y:S01]  /*00a0*/  ULOP3.LUT UR4, UR37, 0x1, URZ, 0x3c, !UPT ;  /* 0x0000000125047892 */ /* 0x000fe2000f8e3cff */
[----:B--2---:R-:W-:-:S05]  /*00b0*/  SHF.R.U32.HI R156, RZ, 0x5, R169 ;  /* 0x00000005ff9c7819 */ /* 0x004fca00000116a9 */
[----:B------:R-:W2:Y:S02]  /*00c0*/  SHFL.IDX PT, R0, R156, RZ, 0x1f ;  /* 0x00001fff9c007589 */ /* 0x000ea400000e0000 */
[----:B--2---:R-:W-:Y:S01]  /*00d0*/  R2UR UR10, R0 ;  /* 0x00000000000a72ca */ /* 0x004fe200000e0000 */
[----:B-1----:R-:W-:-:S14]  /*00e0*/  BRA.U UP0, `(.L_x_0) ;  /* 0x00000001002c7547 */ /* 0x002fdc000b800000 */
[----:B------:R-:W1:Y:S02]  /*00f0*/  LDCU.64 UR8, c[0x0][0x888] ;  /* 0x00011100ff0877ac */ /* 0x000e640008000a00 */
[----:B-1----:R-:W-:-:S04]  /*0100*/  UISETP.NE.U32.AND UP0, UPT, UR8, URZ, UPT ;  /* 0x000000ff0800728c */ /* 0x002fc8000bf05070 */
[----:B------:R-:W-:-:S09]  /*0110*/  UISETP.NE.AND.EX UP0, UPT, UR9, URZ, UPT, UP0 ;  /* 0x000000ff0900728c */ /* 0x000fd2000bf05300 */
[----:B------:R-:W-:Y:S05]  /*0120*/  BRA.U !UP0, `(.L_x_1) ;  /* 0x0000000108107547 */ /* 0x000fea000b800000 */
[----:B------:R-:W1:Y:S02]  /*0130*/  LDC.64 R82, c[0x0][0x888] ;  /* 0x00022200ff527b82 */ /* 0x000e640000000a00 */
[----:B-1----:R1:W5:Y:S01]  /*0140*/  LDG.E R82, desc[UR46][R82.64] ;  /* 0x0000002e52527981 */ /* 0x002362000c1e1900 */
[----:B------:R-:W-:Y:S01]  /*0150*/  HFMA2 R153, -RZ, RZ, 0, 5.9604644775390625e-08 ;  /* 0x00000001ff997431 */ /* 0x000fe200000001ff */
[----:B------:R-:W-:Y:S05]  /*0160*/  BRA `(.L_x_0) ;  /* 0x00000000000c7947 */ /* 0x000fea0003800000 */
.L_x_1:
[----:B------:R-:W1:Y:S01]  /*0170*/  LDCU UR8, c[0x0][0x880] ;  /* 0x00011000ff0877ac */ /* 0x000e620008000800 */
[----:B------:R-:W-:Y:S01]  /*0180*/  HFMA2 R153, -RZ, RZ, 0, 5.9604644775390625e-08 ;  /* 0x00000001ff997431 */ /* 0x000fe200000001ff */
[----:B-1----:R-:W-:-:S07]  /*0190*/  MOV R82, UR8 ;  /* 0x0000000800527c02 */ /* 0x002fce0008000f00 */
.L_x_0:
[----:B------:R-:W2:Y:S02]  /*01a0*/  LDCU.64 UR8, c[0x0][0x8b0] ;  /* 0x00011600ff0877ac */ /* 0x000ea40008000a00 */
[----:B--2---:R-:W-:-:S04]  /*01b0*/  UISETP.NE.U32.AND UP0, UPT, UR8, URZ, UPT ;  /* 0x000000ff0800728c */ /* 0x004fc8000bf05070 */
[----:B------:R-:W-:-:S09]  /*01c0*/  UISETP.NE.AND.EX UP0, UPT, UR9, URZ, UPT, UP0 ;  /* 0x000000ff0900728c */ /* 0x000fd2000bf05300 */
[----:B------:R-:W-:Y:S05]  /*01d0*/  BRA.U UP0, `(.L_x_2) ;  /* 0x0000000100247547 */ /* 0x000fea000b800000 */
[----:B------:R-:W2:Y:S02]  /*01e0*/  LDCU.64 UR8, c[0x0][0x8a8] ;  /* 0x00011500ff0877ac */ /* 0x000ea40008000a00 */
[----:B--2---:R-:W-:-:S04]  /*01f0*/  UISETP.NE.U32.AND UP0, UPT, UR8, URZ, UPT ;  /* 0x000000ff0800728c */ /* 0x004fc8000bf05070 */
[----:B------:R-:W-:-:S09]  /*0200*/  UISETP.NE.AND.EX UP0, UPT, UR9, URZ, UPT, UP0 ;  /* 0x000000ff0900728c */ /* 0x000fd2000bf05300 */
[----:B------:R-:W-:Y:S05]  /*0210*/  BRA.U !UP0, `(.L_x_3) ;  /* 0x00000001080c7547 */ /* 0x000fea000b800000 */
[----:B------:R-:W2:Y:S02]  /*0220*/  LDC.64 R78, c[0x0][0x8a8] ;  /* 0x00022a00ff4e7b82 */ /* 0x000ea40000000a00 */
[----:B--2---:R2:W5:Y:S01]  /*0230*/  LDG.E R78, desc[UR46][R78.64] ;  /* 0x0000002e4e4e7981 */ /* 0x004562000c1e1900 */
[----:B------:R-:W-:Y:S05]  /*0240*/  BRA `(.L_x_2) ;  /* 0x0000000000087947 */ /* 0x000fea0003800000 */
.L_x_3:
[----:B------:R-:W2:Y:S02]  /*0250*/  LDCU UR8, c[0x0][0x8a0] ;  /* 0x00011400ff0877ac */ /* 0x000ea40008000800 */
[----:B--2---:R-:W-:Y:S02]  /*0260*/  MOV R78, UR8 ;  /* 0x00000008004e7c02 */ /* 0x004fe40008000f00 */
.L_x_2:
[----:B------:R-:W-:Y:S01]  /*0270*/  IMAD.U32 R0, RZ, RZ, UR10 ;  /* 0x0000000aff007e24 */ /* 0x000fe2000f8e00ff */
[----:B------:R-:W-:Y:S04]  /*0280*/  BSSY.RECONVERGENT B0, `(.L_x_4) ;  /* 0x000000c000007945 */ /* 0x000fe80003800200 */
[C---:B------:R-:W-:Y:S02]  /*0290*/  ISETP.NE.OR P2, PT, R0.reuse, 0x1, !P1 ;  /* 0x000000010000780c */ /* 0x040fe40004f45670 */
[----:B------:R-:W-:-:S11]  /*02a0*/  ISETP.NE.OR P0, PT, R0, 0x3, !P1 ;  /* 0x000000030000780c */ /* 0x000fd60004f05670 */
[----:B------:R-:W-:Y:S05]  /*02b0*/  @P2 BRA `(.L_x_5) ;  /* 0x0000000000202947 */ /* 0x000fea0003800000 */
[----:B------:R-:W3:Y:S02]  /*02c0*/  LDCU.64 UR8, c[0x0][0x348] ;  /* 0x00006900ff0877ac */ /* 0x000ee40008000a00 */
[----:B---3--:R-:W-:Y:S02]  /*02d0*/  UIADD3 UR12, UP1, UPT, UR8, 0x80, URZ ;  /* 0x00000080080c7890 */ /* 0x008fe4000ff3e0ff */
[----:B------:R-:W-:Y:S02]  /*02e0*/  UIADD3 UR8, UP0, UPT, UR8, 0x180, URZ ;  /* 0x0000018008087890 */ /* 0x000fe4000ff1e0ff */
[----:B------:R-:W-:Y:S02]  /*02f0*/  UIADD3.X UR13, UPT, UPT, URZ, UR9, URZ, UP1, !UPT ;  /* 0x00000009ff0d7290 */ /* 0x000fe40008ffe4ff */
[----:B------:R-:W-:-:S07]  /*0300*/  UIADD3.X UR9, UPT, UPT, URZ, UR9, URZ, UP0, !UPT ;  /* 0x00000009ff097290 */ /* 0x000fce00087fe4ff */
[----:B------:R3:W-:Y:S02]  /*0310*/  UTMACCTL.PF [UR12] ;  /* 0x000000000c0079b9 */ /* 0x0007e40008040000 */
[----:B------:R3:W-:Y:S02]  /*0320*/  UTMACCTL.PF [UR8] ;  /* 0x00000000080079b9 */ /* 0x0007e40008040000 */
[----:B---3--:R-:W-:Y:S01]  /*0330*/  NOP ;  /* 0x0000000000007918 */ /* 0x008fe20000000000 */
.L_x_5:
[----:B------:R-:W-:Y:S05]  /*0340*/  BSYNC.RECONVERGENT B0 ;  /* 0x0000000000007941 */ /* 0x000fea0003800200 */
.L_x_4:
[----:B------:R-:W-:Y:S04]  /*0350*/  BSSY.RECONVERGENT B0, `(.L_x_6) ;  /* 0x000000a000007945 */ /* 0x000fe80003800200 */
        /* <DEDUP_REMOVED lines=9> */
.L_x_7:
[----:B------:R-:W-:Y:S05]  /*03f0*/  BSYNC.RECONVERGENT B0 ;  /* 0x0000000000007941 */ /* 0x000fea0003800200 */
.L_x_6:
[----:B------:R-:W3:Y:S01]  /*0400*/  LDCU.64 UR8, c[0x0][0x888] ;  /* 0x00011100ff0877ac */ /* 0x000ee20008000a00 */
[----:B------:R-:W-:Y:S02]  /*0410*/  UISETP.EQ.U32.AND UP1, UPT, UR6, URZ, UPT ;  /* 0x000000ff0600728c */ /* 0x000fe4000bf22070 */
[----:B------:R-:W-:Y:S02]  /*0420*/  UPLOP3.LUT UP5, UPT, UPT, UPT, UPT, 0x80, 0x8 ;  /* 0x000000000008789c */ /* 0x000fe40003faf070 */
[----:B---3--:R-:W-:-:S04]  /*0430*/  UISETP.NE.U32.AND UP0, UPT, UR8, URZ, UPT ;  /* 0x000000ff0800728c */ /* 0x008fc8000bf05070 */
[----:B------:R-:W-:-:S04]  /*0440*/  UISETP.NE.AND.EX UP0, UPT, UR9, URZ, UPT, UP0 ;  /* 0x000000ff0900728c */ /* 0x000fc8000bf05300 */
[----:B------:R-:W-:-:S04]  /*0450*/  UISETP.EQ.OR.EX UP2, UPT, UR7, URZ, !UP0, UP1 ;  /* 0x000000ff0700728c */ /* 0x000fc8000c742710 */
[----:B------:R-:W-:-:S05]  /*0460*/  UP2UR UR50, UPR, URZ, 0x4 ;  /* 0x00000004ff327883 */ /* 0x000fca0008000000 */
[----:B------:R-:W-:Y:S07]  /*0470*/  BRA.U !UP2, `(.L_x_8) ;  /* 0x000000010a207547 */ /* 0x000fee000b800000 */
[----:B-----5:R-:W-:Y:S01]  /*0480*/  R2UR UR8, R82 ;  /* 0x00000000520872ca */ /* 0x020fe200000e0000 */
[----:B------:R-:W-:Y:S02]  /*0490*/  UISETP.NE.U32.AND UP2, UPT, UR6, URZ, UPT ;  /* 0x000000ff0600728c */ /* 0x000fe4000bf45070 */
[----:B------:R-:W-:Y:S02]  /*04a0*/  USEL UR6, URZ, 0xffffffff, UP0 ;  /* 0xffffffffff067887 */ /* 0x000fe40008000000 */
[----:B------:R-:W-:-:S08]  /*04b0*/  UISETP.NE.AND.EX UP2, UPT, UR7, URZ, UPT, UP2 ;  /* 0x000000ff0700728c */ /* 0x000fd0000bf45320 */
[----:B------:R-:W-:-:S04]  /*04c0*/  UISETP.NE.AND UP1, UPT, UR8, URZ, UPT ;  /* 0x000000ff0800728c */ /* 0x000fc8000bf25270 */
[----:B------:R-:W-:-:S04]  /*04d0*/  @!UP2 USEL UR6, URZ, 0xffffffff, UP1 ;  /* 0xffffffffff06a887 */ /* 0x000fc80008800000 */
[----:B------:R-:W-:-:S04]  /*04e0*/  ULOP3.LUT UR6, UR6, 0x1, URZ, 0xc0, !UPT ;  /* 0x0000000106067892 */ /* 0x000fc8000f8ec0ff */
[----:B------:R-:W-:-:S11]  /*04f0*/  UISETP.NE.U32.AND UP5, UPT, UR6, 0x1, UPT ;  /* 0x000000010600788c */ /* 0x000fd6000bfa5070 */
.L_x_8:
[----:B------:R-:W3:Y:S01]  /*0500*/  SHFL.IDX PT, R0, R156, RZ, 0x1f ;  /* 0x00001fff9c007589 */ /* 0x000ee200000e0000 */
[----:B------:R-:W-:-:S04]  /*0510*/  UISETP.NE.AND UP1, UPT, UR10, 0x2, UPT ;  /* 0x000000020a00788c */ /* 0x000fc8000bf25270 */
[----:B------:R-:W-:Y:S02]  /*0520*/  UISETP.EQ.AND UP2, UPT, UR5, URZ, !UP1 ;  /* 0x000000ff0500728c */ /* 0x000fe4000cf42270 */
[----:B------:R-:W-:-:S04]  /*0530*/  USEL UR6, URZ, 0x1, UP1 ;  /* 0x00000001ff067887 */ /* 0x000fc80008800000 */
[----:B------:R-:W-:Y:S02]  /*0540*/  PLOP3.LUT P5, PT, P1, PT, UP2, 0x80, 0x8 ;  /* 0x000000000008781c */ /* 0x000fe40000faf028 */
[----:B---3--:R-:W-:-:S13]  /*0550*/  ISETP.NE.AND P0, PT, R0, RZ, PT ;  /* 0x000000ff0000720c */ /* 0x008fda0003f05270 */
[----:B------:R-:W-:Y:S05]  /*0560*/  @P0 BRA `(.L_x_9) ;  /* 0x0000000000440947 */ /* 0x000fea0003800000 */
[----:B------:R-:W-:Y:S01]  /*0570*/  UMOV UR8, 0x400 ;  /* 0x0000040000087882 */ /* 0x000fe20000000000 */
[----:B------:R-:W-:Y:S01]  /*0580*/  UMOV UR7, 0x1 ;  /* 0x0000000100077882 */ /* 0x000fe20000000000 */
[----:B------:R-:W-:Y:S02]  /*0590*/  ULEA UR8, UR37, UR8, 0x18 ;  /* 0x0000000825087291 */ /* 0x000fe4000f8ec0ff */
[----:B------:R-:W-:-:S04]  /*05a0*/  UIADD3 UR12, UPT, UPT, -UR7, 0x100000, URZ ;  /* 0x00100000070c7890 */ /* 0x000fc8000fffe1ff */
[----:B------:R-:W-:Y:S02]  /*05b0*/  USHF.L.U32 UR13, UR12, 0xb, URZ ;  /* 0x0000000b0c0d7899 */ /* 0x000fe400080006ff */
[----:B------:R-:W-:Y:S01]  /*05c0*/  USHF.L.U32 UR12, UR12, 0x1, URZ ;  /* 0x000000010c0c7899 */ /* 0x000fe200080006ff */
[----:B------:R-:W-:Y:S01]  /*05d0*/  ELECT P0, URZ, PT ;  /* 0x0000000000ff782f */ /* 0x000fe20003800000 */
[----:B------:R-:W3:Y:S10]  /*05e0*/  FENCE.VIEW.ASYNC.S ;  /* 0x00000000000073c6 */ /* 0x000ef40000000000 */
[----:B---3--:R3:W4:Y:S01]  /*05f0*/  SYNCS.EXCH.64 URZ, [UR8], UR12 ;  /* 0x0000000c08ff75b2 */ /* 0x0087220008000100 */
[----:B------:R3:W1:Y:S01]  /*0600*/  SYNCS.EXCH.64 URZ, [UR8+0x20], UR12 ;  /* 0x0000200c08ff75b2 */ /* 0x0006620008000100 */
[----:B------:R3:W1:Y:S01]  /*0610*/  SYNCS.EXCH.64 URZ, [UR8+0x8], UR12 ;  /* 0x0000080c08ff75b2 */ /* 0x0006620008000100 */
[----:B------:R3:W1:Y:S01]  /*0620*/  SYNCS.EXCH.64 URZ, [UR8+0x28], UR12 ;  /* 0x0000280c08ff75b2 */ /* 0x0006620008000100 */
[----:B------:R3:W1:Y:S01]  /*0630*/  SYNCS.EXCH.64 URZ, [UR8+0x10], UR12 ;  /* 0x0000100c08ff75b2 */ /* 0x0006620008000100 */
[----:B------:R3:W1:Y:S01]  /*0640*/  SYNCS.EXCH.64 URZ, [UR8+0x30], UR12 ;  /* 0x0000300c08ff75b2 */ /* 0x0006620008000100 */
[----:B------:R3:W1:Y:S01]  /*0650*/  SYNCS.EXCH.64 URZ, [UR8+0x18], UR12 ;  /* 0x0000180c08ff75b2 */ /* 0x0006620008000100 */
[----:B------:R3:W1:Y:S01]  /*0660*/  SYNCS.EXCH.64 URZ, [UR8+0x38], UR12 ;  /* 0x0000380c08ff75b2 */ /* 0x0006620008000100 */
[----:B------:R-:W-:Y:S01]  /*0670*/  NOP ;  /* 0x0000000000007918 */ /* 0x000fe20000000000 */
.L_x_9:
[----:B------:R-:W2:Y:S01]  /*0680*/  SHFL.IDX PT, R0, R156, RZ, 0x1f ;  /* 0x00001fff9c007589 */ /* 0x000ea200000e0000 */
[----:B------:R-:W-:Y:S01]  /*0690*/  NOP ;  /* 0x0000000000007918 */ /* 0x000fe20000000000 */
[----:B--2---:R-:W-:-:S13]  /*06a0*/  ISETP.NE.AND P0, PT, R0, 0x1, PT ;  /* 0x000000010000780c */ /* 0x004fda0003f05270 */
[----:B------:R-:W-:Y:S05]  /*06b0*/  @P0 BRA `(.L_x_10) ;  /* 0x0000000000540947 */ /* 0x000fea0003800000 */
[----:B------:R-:W-:Y:S01]  /*06c0*/  UMOV UR9, 0x400 ;  /* 0x0000040000097882 */ /* 0x000fe20000000000 */
[----:B---3--:R-:W-:Y:S01]  /*06d0*/  UMOV UR8, 0x20 ;  /* 0x0000002000087882 */ /* 0x008fe20000000000 */
[----:B------:R-:W-:Y:S01]  /*06e0*/  UMOV UR7, 0x80 ;  /* 0x0000008000077882 */ /* 0x000fe20000000000 */
[----:B------:R-:W-:Y:S02]  /*06f0*/  ULEA UR9, UR37, UR9, 0x18 ;  /* 0x0000000925097291 */ /* 0x000fe4000f8ec0ff */
[----:B------:R-:W-:-:S04]  /*0700*/  UIADD3 UR12, UPT, UPT, -UR8, 0x100000, URZ ;  /* 0x00100000080c7890 */ /* 0x000fc8000fffe1ff */
[----:B------:R-:W-:Y:S02]  /*0710*/  USHF.L.U32 UR13, UR12, 0xb, URZ ;  /* 0x0000000b0c0d7899 */ /* 0x000fe400080006ff */
[----:B------:R-:W-:Y:S02]  /*0720*/  USHF.L.U32 UR12, UR12, 0x1, URZ ;  /* 0x000000010c0c7899 */ /* 0x000fe400080006ff */
[----:B------:R-:W-:-:S04]  /*0730*/  UIADD3 UR14, UPT, UPT, -UR7, 0x100000, URZ ;  /* 0x00100000070e7890 */ /* 0x000fc8000fffe1ff */
[----:B------:R-:W-:Y:S02]  /*0740*/  USHF.L.U32 UR15, UR14, 0xb, URZ ;  /* 0x0000000b0e0f7899 */ /* 0x000fe400080006ff */
[----:B------:R-:W-:Y:S01]  /*0750*/  USHF.L.U32 UR14, UR14, 0x1, URZ ;  /* 0x000000010e0e7899 */ /* 0x000fe200080006ff */
[----:B------:R-:W-:Y:S01]  /*0760*/  ELECT P0, URZ, PT ;  /* 0x0000000000ff782f */ /* 0x000fe20003800000 */
[----:B------:R-:W2:Y:S02]  /*0770*/  FENCE.VIEW.ASYNC.S ;  /* 0x00000000000073c6 */ /* 0x000ea40000000000 */
[----:B--2---:R2:W3:Y:S08]  /*0780*/  SYNCS.EXCH.64 URZ, [UR9+0x40], UR12 ;  /* 0x0000400c09ff75b2 */ /* 0x0044f00008000100 */
        /* <DEDUP_REMOVED lines=8> */
.L_x_10:
[----:B------:R-:W4:Y:S01]  /*0810*/  SHFL.IDX PT, R0, R156, RZ, 0x1f ;  /* 0x00001fff9c007589 */ /* 0x000f2200000e0000 */
[----:B------:R-:W-:Y:S01]  /*0820*/  NOP ;  /* 0x0000000000007918 */ /* 0x000fe20000000000 */
[----:B----4-:R-:W-:-:S13]  /*0830*/  ISETP.NE.AND P0, PT, R0, 0x3, PT ;  /* 0x000000030000780c */ /* 0x010fda0003f05270 */
[----:B------:R-:W-:Y:S05]  /*0840*/  @P0 BRA `(.L_x_11) ;  /* 0x00000000002c0947 */ /* 0x000fea0003800000 */
[----:B---3--:R-:W-:Y:S01]  /*0850*/  UMOV UR8, 0x400 ;  /* 0x0000040000087882 */ /* 0x008fe20000000000 */
[----:B------:R-:W-:Y:S01]  /*0860*/  UMOV UR7, 0x20 ;  /* 0x0000002000077882 */ /* 0x000fe20000000000 */
[----:B------:R-:W-:Y:S02]  /*0870*/  ULEA UR8, UR37, UR8, 0x18 ;  /* 0x0000000825087291 */ /* 0x000fe4000f8ec0ff */
[----:B--2---:R-:W-:-:S04]  /*0880*/  UIADD3 UR12, UPT, UPT, -UR7, 0x100000, URZ ;  /* 0x00100000070c7890 */ /* 0x004fc8000fffe1ff */
[----:B------:R-:W-:Y:S02]  /*0890*/  USHF.L.U32 UR13, UR12, 0xb, URZ ;  /* 0x0000000b0c0d7899 */ /* 0x000fe400080006ff */
[----:B------:R-:W-:Y:S01]  /*08a0*/  USHF.L.U32 UR12, UR12, 0x1, URZ ;  /* 0x000000010c0c7899 */ /* 0x000fe200080006ff */
[----:B------:R-:W-:Y:S01]  /*08b0*/  ELECT P0, URZ, PT ;  /* 0x0000000000ff782f */ /* 0x000fe20003800000 */
[----:B------:R-:W2:Y:S10]  /*08c0*/  FENCE.VIEW.ASYNC.S ;  /* 0x00000000000073c6 */ /* 0x000eb40000000000 */
[----:B--2---:R4:W2:Y:S01]  /*08d0*/  SYNCS.EXCH.64 URZ, [UR8+0x80], UR12 ;  /* 0x0000800c08ff75b2 */ /* 0x0048a20008000100 */
[----:B------:R4:W3:Y:S02]  /*08e0*/  SYNCS.EXCH.64 URZ, [UR8+0x88], UR12 ;  /* 0x0000880c08ff75b2 */ /* 0x0008e40008000100 */
[----:B----4-:R-:W-:Y:S01]  /*08f0*/  NOP ;  /* 0x0000000000007918 */ /* 0x010fe20000000000 */
.L_x_11:
[----:B------:R-:W4:Y:S01]  /*0900*/  SHFL.IDX PT, R0, R156, RZ, 0x1f ;  /* 0x00001fff9c007589 */ /* 0x000f2200000e0000 */
[----:B------:R-:W-:Y:S01]  /*0910*/  NOP ;  /* 0x0000000000007918 */ /* 0x000fe20000000000 */
[----:B----4-:R-:W-:-:S13]  /*0920*/  ISETP.NE.AND P0, PT, R0, 0x4, PT ;  /* 0x000000040000780c */ /* 0x010fda0003f05270 */
[----:B------:R-:W-:Y:S05]  /*0930*/  @P0 BRA `(.L_x_12) ;  /* 0x0000000000480947 */ /* 0x000fea0003800000 */
[----:B--2---:R-:W-:Y:S01]  /*0940*/  UMOV UR9, 0x1e0 ;  /* 0x000001e000097882 */ /* 0x004fe20000000000 */
[----:B---3--:R-:W-:Y:S01]  /*0950*/  UMOV UR8, 0x400 ;  /* 0x0000040000087882 */ /* 0x008fe20000000000 */
[----:B------:R-:W-:Y:S01]  /*0960*/  USEL UR9, UR9, 0x1a0, UP5 ;  /* 0x000001a009097887 */ /* 0x000fe2000a800000 */
        /* <DEDUP_REMOVED lines=10> */
[----:B--2---:R4:W2:Y:S08]  /*0a10*/  SYNCS.EXCH.64 URZ, [UR8+0x90], UR12 ;  /* 0x0000900c08ff75b2 */ /* 0x0048b00008000100 */
[----:B------:R4:W3:Y:S01]  /*0a20*/  SYNCS.EXCH.64 URZ, [UR8+0xa0], UR14 ;  /* 0x0000a00e08ff75b2 */ /* 0x0008e20008000100 */
[----:B------:R4:W1:Y:S01]  /*0a30*/  SYNCS.EXCH.64 URZ, [UR8+0x98], UR12 ;  /* 0x0000980c08ff75b2 */ /* 0x0008620008000100 */
[----:B------:R4:W1:Y:S02]  /*0a40*/  SYNCS.EXCH.64 URZ, [UR8+0xa8], UR14 ;  /* 0x0000a80e08ff75b2 */ /* 0x0008640008000100 */
[----:B----4-:R-:W-:Y:S01]  /*0a50*/  NOP ;  /* 0x0000000000007918 */ /* 0x010fe20000000000 */
.L_x_12:
[----:B------:R-:W4:Y:S01]  /*0a60*/  SHFL.IDX PT, R0, R156, RZ, 0x1f ;  /* 0x00001fff9c007589 */ /* 0x000f2200000e0000 */
[----:B------:R-:W-:Y:S01]  /*0a70*/  NOP ;  /* 0x0000000000007918 */ /* 0x000fe20000000000 */
[----:B----4-:R-:W-:-:S13]  /*0a80*/  ISETP.NE.AND P0, PT, R0, 0x5, PT ;  /* 0x000000050000780c */ /* 0x010fda0003f05270 */
[----:B------:R-:W-:Y:S05]  /*0a90*/  @P0 BRA `(.L_x_13) ;  /* 0x0000000000440947 */ /* 0x000fea0003800000 */
[----:B--2---:R-:W-:Y:S01]  /*0aa0*/  UMOV UR9, 0x400 ;  /* 0x0000040000097882 */ /* 0x004fe20000000000 */
        /* <DEDUP_REMOVED lines=16> */
.L_x_13:
[----:B------:R-:W4:Y:S01]  /*0bb0*/  SHFL.IDX PT, R0, R156, RZ, 0x1f ;  /* 0x00001fff9c007589 */ /* 0x000f2200000e0000 */
[----:B------:R-:W-:Y:S01]  /*0bc0*/  ISETP.NE.OR P1, PT, RZ, UR10, !P1 ;  /* 0x0000000aff007c0c */ /* 0x000fe2000cf25670 */
        /* <DEDUP_REMOVED lines=12> */
[----:B------:R4:W3:Y:S01]  /*0c90*/  SYNCS.EXCH.64 URZ, [UR8+0xe0], UR12 ;  /* 0x0000e00c08ff75b2 */ /* 0x0008e20008000100 */
[----:B------:R4:W1:Y:S01]  /*0ca0*/  SYNCS.EXCH.64 URZ, [UR8+0xd8], UR12 ;  /* 0x0000d80c08ff75b2 */ /* 0x0008620008000100 */
[----:B------:R4:W1:Y:S02]  /*0cb0*/  SYNCS.EXCH.64 URZ, [UR8+0xe8], UR12 ;  /* 0x0000e80c08ff75b2 */ /* 0x0008640008000100 */
[----:B----4-:R-:W-:Y:S01]  /*0cc0*/  NOP ;  /* 0x0000000000007918 */ /* 0x010fe20000000000 */
.L_x_14:
[----:B------:R-:W-:Y:S01]  /*0cd0*/  VOTEU.ALL UP1, P1 ;  /* 0x0000000000ff7886 */ /* 0x000fe20000820000 */
[----:B---3--:R-:W3:Y:S01]  /*0ce0*/  LDCU UR8, c[0x0][0x36c] ;  /* 0x00006d80ff0877ac */ /* 0x008ee20008000800 */
[----:B------:R-:W-:Y:S01]  /*0cf0*/  NOP ;  /* 0x0000000000007918 */ /* 0x000fe20000000000 */
[----:B------:R-:W-:Y:S01]  /*0d00*/  LOP3.LUT R10, R169, 0x1f, RZ, 0xc0, !PT ;  /* 0x0000001fa90a7812 */ /* 0x000fe200078ec0ff */
[----:B--2---:R-:W-:Y:S01]  /*0d10*/  UMOV UR12, 0x20 ;  /* 0x00000020000c7882 */ /* 0x004fe20000000000 */
[----:B------:R-:W-:Y:S01]  /*0d20*/  @!UP1 UMOV UR7, 0x400 ;  /* 0x0000040000079882 */ /* 0x000fe20000000000 */
[----:B------:R-:W-:-:S04]  /*0d30*/  @!UP1 UIADD3 UR12, UPT, UPT, -UR12, 0x100000, URZ ;  /* 0x001000000c0c9890 */ /* 0x000fc8000fffe1ff */
[----:B------:R-:W-:Y:S02]  /*0d40*/  @!UP1 USHF.L.U32 UR13, UR12, 0xb, URZ ;  /* 0x0000000b0c0d9899 */ /* 0x000fe400080006ff */
[----:B------:R-:W-:Y:S02]  /*0d50*/  @!UP1 USHF.L.U32 UR12, UR12, 0x1, URZ ;  /* 0x000000010c0c9899 */ /* 0x000fe400080006ff */
[----:B------:R-:W-:Y:S01]  /*0d60*/  @!UP1 ULEA UR7, UR37, UR7, 0x18 ;  /* 0x0000000725079291 */ /* 0x000fe2000f8ec0ff */
[----:B------:R-:W-:Y:S01]  /*0d70*/  VOTEU.ALL UP1, P1 ;  /* 0x0000000000ff7886 */ /* 0x000fe20000820000 */
[----:B------:R-:W-:Y:S01]  /*0d80*/  UISETP.NE.AND UP4, UPT, UR10, URZ, UPT ;  /* 0x000000ff0a00728c */ /* 0x000fe2000bf85270 */
[----:B------:R-:W2:Y:S09]  /*0d90*/  FENCE.VIEW.ASYNC.S ;  /* 0x00000000000073c6 */ /* 0x000eb20000000000 */
[----:B--2---:R2:W4:Y:S01]  /*0da0*/  @!UP1 SYNCS.EXCH.64 URZ, [UR7+0xf0], UR12 ;  /* 0x0000f00c07ff95b2 */ /* 0x0045220008000100 */
[----:B---3--:R-:W-:-:S09]  /*0db0*/  UISETP.EQ.U32.AND UP1, UPT, UR8, 0x1, UPT ;  /* 0x000000010800788c */ /* 0x008fd2000bf22070 */
[----:B------:R-:W-:Y:S05]  /*0dc0*/  BRA.U !UP1, `(.L_x_15) ;  /* 0x0000000109087547 */ /* 0x000fea000b800000 */
[----:B-1--4-:R-:W-:Y:S01]  /*0dd0*/  UCGABAR_ARV ;  /* 0x00000000000079c7 */ /* 0x012fe20008000000 */
[----:B------:R-:W-:Y:S05]  /*0de0*/  BRA `(.L_x_16) ;  /* 0x0000000000047947 */ /* 0x000fea0003800000 */
.L_x_15:
[----:B-1--4-:R-:W-:Y:S01]  /*0df0*/  NOP ;  /* 0x0000000000007918 */ /* 0x012fe20000000000 */
.L_x_16:
[----:B------:R-:W1:Y:S01]  /*0e00*/  S2R R11, SR_CTAID.X ;  /* 0x00000000000b7919 */ /* 0x000e620000002500 */
[----:B------:R-:W-:-:S05]  /*0e10*/  CS2R.32 R154, SR_CgaSize ;  /* 0x00000000009a7805 */ /* 0x000fca0000008a00 */
[----:B------:R-:W-:-:S05]  /*0e20*/  IMAD R154, R154, -0xa0, RZ ;  /* 0xffffff609a9a7824 */ /* 0x000fca00078e02ff */
[----:B------:R-:W-:-:S14]  /*0e30*/  R2UR UR8, R154 ;  /* 0x000000009a0872ca */ /* 0x000fdc00000e0000 */
[----:B------:R-:W3:Y:S01]  /*0e40*/  LDCU UR8, c[0x0][UR8+0x2b0] ;  /* 0x00005600080877ac */ /* 0x000ee20008000800 */
[----:B------:R-:W-:-:S05]  /*0e50*/  CS2R.32 R0, SR_CgaSize ;  /* 0x0000000000007805 */ /* 0x000fca0000008a00 */
[----:B------:R-:W-:-:S06]  /*0e60*/  IMAD R0, R0, -0xa0, RZ ;  /* 0xffffff6000007824 */ /* 0x000fcc00078e02ff */
[----:B------:R-:W4:Y:S01]  /*0e70*/  LDC R0, c[0x0][R0+0x2a0] ;  /* 0x0000a80000007b82 */ /* 0x000f220000000800 */
[----:B------:R-:W-:Y:S01]  /*0e80*/  PRMT R8, RZ, 0x7610, R8 ;  /* 0x00007610ff087816 */ /* 0x000fe20000000008 */
[----:B------:R-:W3:Y:S01]  /*0e90*/  S2R R20, SR_CTAID.Y ;  /* 0x0000000000147919 */ /* 0x000ee20000002600 */
[----:B------:R-:W-:-:S05]  /*0ea0*/  CS2R.32 R154, SR_CgaSize ;  /* 0x00000000009a7805 */ /* 0x000fca0000008a00 */
[----:B------:R-:W-:-:S05]  /*0eb0*/  IMAD R154, R154, -0xa0, RZ ;  /* 0xffffff609a9a7824 */ /* 0x000fca00078e02ff */
[----:B--2---:R-:W-:-:S14]  /*0ec0*/  R2UR UR7, R154 ;  /* 0x000000009a0772ca */ /* 0x004fdc00000e0000 */
[----:B------:R-:W2:Y:S01]  /*0ed0*/  LDCU UR7, c[0x0][UR7+0x2b4] ;  /* 0x00005680070777ac */ /* 0x000ea20008000800 */
[----:B------:R-:W-:Y:S01]  /*0ee0*/  UISETP.NE.AND UP2, UPT, UR10, 0x2, UPT ;  /* 0x000000020a00788c */ /* 0x000fe2000bf45270 */
[----:B------:R-:W3:Y:S01]  /*0ef0*/  LDC R9, c[0x0][0xb24] ;  /* 0x0002c900ff097b82 */ /* 0x000ee20000000800 */
[----:B------:R-:W-:-:S05]  /*0f00*/  CS2R.32 R152, SR_CgaSize ;  /* 0x0000000000987805 */ /* 0x000fca0000008a00 */
[----:B------:R-:W-:-:S06]  /*0f10*/  IMAD R152, R152, -0xa0, RZ ;  /* 0xffffff6098987824 */ /* 0x000fcc00078e02ff */
[----:B------:R-:W4:Y:S08]  /*0f20*/  LDC R152, c[0x0][R152+0x2a4] ;  /* 0x0000a90098987b82 */ /* 0x000f300000000800 */
[----:B------:R-:W4:Y:S01]  /*0f30*/  LDC R72, c[0x0][0xb24] ;  /* 0x0002c900ff487b82 */ /* 0x000f220000000800 */
[----:B-1----:R-:W-:Y:S01]  /*0f40*/  I2FP.F32.U32 R4, R11 ;  /* 0x0000000b00047245 */ /* 0x002fe20000201000 */
[----:B------:R-:W-:-:S06]  /*0f50*/  IMAD.MOV.U32 R21, RZ, RZ, R11 ;  /* 0x000000ffff157224 */ /* 0x000fcc00078e000b */
[----:B------:R-:W1:Y:S01]  /*0f60*/  S2UR UR36, SR_CTAID.Z ;  /* 0x00000000002479c3 */ /* 0x000e620000002700 */
[----:B---3--:R-:W-:Y:S02]  /*0f70*/  ISETP.GE.AND P0, PT, R9, 0x1, PT ;  /* 0x000000010900780c */ /* 0x008fe40003f06270 */
[----:B------:R-:W-:Y:S01]  /*0f80*/  I2FP.F32.U32 R2, R20 ;  /* 0x0000001400027245 */ /* 0x000fe20000201000 */
[----:B------:R-:W-:-:S04]  /*0f90*/  FMUL R4, R4, UR8 ;  /* 0x0000000804047c20 */ /* 0x000fc80008400000 */
[----:B--2---:R-:W-:Y:S01]  /*0fa0*/  FMUL R2, R2, UR7 ;  /* 0x0000000702027c20 */ /* 0x004fe20008400000 */
[----:B------:R-:W2:Y:S01]  /*0fb0*/  F2I.U32.TRUNC.NTZ R154, R4 ;  /* 0x00000004009a7305 */ /* 0x000ea2000020f000 */
[----:B------:R-:W3:Y:S07]  /*0fc0*/  LDCU UR7, c[0x0][0xb30] ;  /* 0x00016600ff0777ac */ /* 0x000eee0008000800 */
[----:B------:R-:W1:Y:S01]  /*0fd0*/  F2I.U32.TRUNC.NTZ R3, R2 ;  /* 0x0000000200037305 */ /* 0x000e62000020f000 */
[----:B--2---:R-:W-:-:S04]  /*0fe0*/  IMAD.MOV R154, RZ, RZ, -R154 ;  /* 0x000000ffff9a7224 */ /* 0x004fc800078e0a9a */
[----:B----4-:R-:W-:Y:S01]  /*0ff0*/  IMAD R154, R0, R154, R11 ;  /* 0x0000009a009a7224 */ /* 0x010fe200078e020b */
[----:B------:R-:W-:Y:S01]  /*1000*/  PRMT R0, RZ, 0x7610, R0 ;  /* 0x00007610ff007816 */ /* 0x000fe20000000000 */
[----:B---3--:R-:W-:Y:S01]  /*1010*/  UISETP.NE.AND UP3, UPT, UR7, 0x1, UPT ;  /* 0x000000010700788c */ /* 0x008fe2000bf65270 */
[----:B-1----:R-:W-:-:S05]  /*1020*/  IADD3 R3, PT, PT, -R3, RZ, RZ ;  /* 0x000000ff03037210 */ /* 0x002fca0007ffe1ff */
[----:B------:R-:W-:Y:S01]  /*1030*/  IMAD R152, R152, R3, R20 ;  /* 0x0000000398987224 */ /* 0x000fe200078e0214 */
[----:B------:R-:W-:Y:S06]  /*1040*/  BRA.U UP4, `(.L_x_17) ;  /* 0x0000000104247547 */ /* 0x000fec000b800000 */
[----:B------:R-:W-:Y:S01]  /*1050*/  ISETP.NE.AND P1, PT, R152, RZ, PT ;  /* 0x000000ff9800720c */ /* 0x000fe20003f25270 */
[----:B------:R-:W-:Y:S01]  /*1060*/  IMAD.MOV.U32 R0, RZ, RZ, 0x3 ;  /* 0x00000003ff007424 */ /* 0x000fe200078e00ff */
[C---:B------:R-:W-:Y:S02]  /*1070*/  LOP3.LUT R3, R154.reuse, 0xfffffffe, RZ, 0xc0, !PT ;  /* 0xfffffffe9a037812 */ /* 0x040fe400078ec0ff */
[----:B------:R-:W-:Y:S02]  /*1080*/  ISETP.LT.U32.OR P1, PT, R154, 0x2, !P1 ;  /* 0x000000029a00780c */ /* 0x000fe40004f21470 */
[----:B------:R-:W-:Y:S02]  /*1090*/  SHF.L.U32 R0, R0, R3, RZ ;  /* 0x0000000300007219 */ /* 0x000fe400000006ff */
[----:B------:R-:W-:Y:S02]  /*10a0*/  SEL R5, RZ, 0x1, !P1 ;  /* 0x00000001ff057807 */ /* 0x000fe40004800000 */
[----:B------:R-:W-:-:S05]  /*10b0*/  SEL R2, RZ, 0x2, !P1 ;  /* 0x00000002ff027807 */ /* 0x000fca0004800000 */
[----:B------:R-:W-:-:S05]  /*10c0*/  IMAD.IADD R2, R5, 0x1, R2 ;  /* 0x0000000105027824 */ /* 0x000fca00078e0202 */
[----:B------:R-:W-:Y:S02]  /*10d0*/  PRMT R8, R2, 0x7610, R8 ;  /* 0x0000761002087816 */ /* 0x000fe40000000008 */
.L_x_17:
[----:B------:R-:W-:Y:S05]  /*10e0*/  @!P0 BRA `(.L_x_18) ;  /* 0x0000000000b88947 */ /* 0x000fea0003800000 */
[----:B------:R-:W1:Y:S01]  /*10f0*/  LDC.64 R4, c[0x0][0xb18] ;  /* 0x0002c600ff047b82 */ /* 0x000e620000000a00 */
[----:B------:R-:W-:-:S07]  /*1100*/  ISETP.NE.AND P0, PT, R9, 0x1, PT ;  /* 0x000000010900780c */ /* 0x000fce0003f05270 */
[----:B------:R-:W2:Y:S08]  /*1110*/  LDC R14, c[0x0][0xb0c] ;  /* 0x0002c300ff0e7b82 */ /* 0x000eb00000000800 */
[----:B------:R-:W3:Y:S08]  /*1120*/  LDC R13, c[0x0][0x370] ;  /* 0x0000dc00ff0d7b82 */ /* 0x000ef00000000800 */
[----:B------:R-:W4:Y:S01]  /*1130*/  LDC R16, c[0x0][0x374] ;  /* 0x0000dd00ff107b82 */ /* 0x000f220000000800 */
[----:B-1----:R-:W-:-:S07]  /*1140*/  ISETP.NE.AND P1, PT, R4, 0x1, PT ;  /* 0x000000010400780c */ /* 0x002fce0003f25270 */
[----:B------:R-:W3:Y:S01]  /*1150*/  LDC.64 R6, c[0x0][0xb10] ;  /* 0x0002c400ff067b82 */ /* 0x000ee20000000a00 */
[----:B--2---:R-:W-:-:S07]  /*1160*/  ISETP.NE.AND P2, PT, R14, 0x1, PT ;  /* 0x000000010e00780c */ /* 0x004fce0003f45270 */
[----:B------:R-:W1:Y:S08]  /*1170*/  LDC R12, c[0x0][0xb20] ;  /* 0x0002c800ff0c7b82 */ /* 0x000e700000000800 */
[----:B------:R-:W2:Y:S01]  /*1180*/  LDC.64 R2, c[0x0][0xb28] ;  /* 0x0002ca00ff027b82 */ /* 0x000ea20000000a00 */
[----:B----4-:R-:W-:-:S04]  /*1190*/  IMAD.HI.U32 R15, R16, R5, RZ ;  /* 0x00000005100f7227 */ /* 0x010fc800078e00ff */
[----:B------:R-:W-:-:S04]  /*11a0*/  IMAD.HI.U32 R5, R20, R5, RZ ;  /* 0x0000000514057227 */ /* 0x000fc800078e00ff */
[----:B---3--:R-:W-:-:S04]  /*11b0*/  IMAD.HI.U32 R18, R13, R6, RZ ;  /* 0x000000060d127227 */ /* 0x008fc800078e00ff */
[C---:B------:R-:W-:Y:S01]  /*11c0*/  IMAD.HI.U32 R22, R11.reuse, R6, RZ ;  /* 0x000000060b167227 */ /* 0x040fe200078e00ff */
[-C--:B------:R-:W-:Y:S02]  /*11d0*/  @P2 SHF.R.U32.HI R13, RZ, R7.reuse, R18 ;  /* 0x00000007ff0d2219 */ /* 0x080fe40000011612 */
[-C--:B-1----:R-:W-:Y:S02]  /*11e0*/  @P1 SHF.R.U32.HI R16, RZ, R12.reuse, R15 ;  /* 0x0000000cff101219 */ /* 0x082fe4000001160f */
[----:B------:R-:W-:Y:S02]  /*11f0*/  SHF.R.U32.HI R5, RZ, R12, R5 ;  /* 0x0000000cff057219 */ /* 0x000fe40000011605 */
[----:B------:R-:W-:Y:S02]  /*1200*/  SHF.R.U32.HI R22, RZ, R7, R22 ;  /* 0x00000007ff167219 */ /* 0x000fe40000011616 */
[----:B------:R-:W-:Y:S01]  /*1210*/  SEL R5, R20, R5, !P1 ;  /* 0x0000000514057207 */ /* 0x000fe20004800000 */
[----:B--2---:R-:W-:Y:S01]  /*1220*/  IMAD.HI.U32 R18, R16, R2, RZ ;  /* 0x0000000210127227 */ /* 0x004fe200078e00ff */
[----:B------:R-:W-:-:S02]  /*1230*/  SEL R21, R11, R22, !P2 ;  /* 0x000000160b157207 */ /* 0x000fc40005000000 */
[----:B------:R-:W-:Y:S01]  /*1240*/  IADD3 R7, PT, PT, -R5, RZ, RZ ;  /* 0x000000ff05077210 */ /* 0x000fe20007ffe1ff */
[----:B------:R-:W-:Y:S01]  /*1250*/  IMAD.HI.U32 R6, R13, R2, RZ ;  /* 0x000000020d067227 */ /* 0x000fe200078e00ff */
[----:B------:R-:W-:-:S03]  /*1260*/  @P0 SHF.R.U32.HI R16, RZ, R3, R18 ;  /* 0x00000003ff100219 */ /* 0x000fc60000011612 */
[----:B------:R-:W-:Y:S01]  /*1270*/  IMAD R7, R4, R7, R20 ;  /* 0x0000000704077224 */ /* 0x000fe200078e0214 */
[----:B------:R-:W-:Y:S01]  /*1280*/  @P0 SHF.R.U32.HI R13, RZ, R3, R6 ;  /* 0x00000003ff0d0219 */ /* 0x000fe20000011606 */
[----:B------:R-:W-:-:S04]  /*1290*/  IMAD R16, R16, R9, RZ ;  /* 0x0000000910107224 */ /* 0x000fc800078e02ff */
[----:B------:R-:W-:Y:S01]  /*12a0*/  IMAD R6, R13, R9, RZ ;  /* 0x000000090d067224 */ /* 0x000fe200078e02ff */
[----:B------:R-:W-:-:S04]  /*12b0*/  ISETP.GE.AND P1, PT, R5, R16, PT ;  /* 0x000000100500720c */ /* 0x000fc80003f26270 */
[----:B------:R-:W-:Y:S01]  /*12c0*/  ISETP.GE.OR P1, PT, R21, R6, P1 ;  /* 0x000000061500720c */ /* 0x000fe20000f26670 */
[----:B------:R-:W-:-:S05]  /*12d0*/  IMAD.HI.U32 R6, R5, R2, RZ ;  /* 0x0000000205067227 */ /* 0x000fca00078e00ff */
[----:B------:R-:W-:-:S04]  /*12e0*/  SHF.R.U32.HI R6, RZ, R3, R6 ;  /* 0x00000003ff067219 */ /* 0x000fc80000011606 */
[----:B------:R-:W-:-:S03]  /*12f0*/  SEL R6, R5, R6, !P0 ;  /* 0x0000000605067207 */ /* 0x000fc60004000000 */
[----:B------:R-:W-:Y:S01]  /*1300*/  @!P1 IMAD.HI.U32 R12, R21, R2, RZ ;  /* 0x00000002150c9227 */ /* 0x000fe200078e00ff */
[----:B------:R-:W-:-:S04]  /*1310*/  IADD3 R2, PT, PT, -R6, RZ, RZ ;  /* 0x000000ff06027210 */ /* 0x000fc80007ffe1ff */
[----:B------:R-:W-:Y:S01]  /*1320*/  @!P1 SHF.R.U32.HI R12, RZ, R3, R12 ;  /* 0x00000003ff0c9219 */ /* 0x000fe2000001160c */
[----:B------:R-:W-:-:S03]  /*1330*/  IMAD R2, R9, R2, R5 ;  /* 0x0000000209027224 */ /* 0x000fc600078e0205 */
[----:B------:R-:W-:-:S05]  /*1340*/  @!P1 SEL R3, R21, R12, !P0 ;  /* 0x0000000c15039207 */ /* 0x000fca0004000000 */
[--C-:B------:R-:W-:Y:S02]  /*1350*/  @!P1 IMAD.IADD R6, R6, 0x1, -R3.reuse ;  /* 0x0000000106069824 */ /* 0x100fe400078e0a03 */
[----:B------:R-:W-:Y:S01]  /*1360*/  @!P1 IMAD R3, R2, R13, R3 ;  /* 0x0000000d02039224 */ /* 0x000fe200078e0203 */
[----:B------:R-:W-:Y:S01]  /*1370*/  IADD3 R2, PT, PT, -R21, RZ, RZ ;  /* 0x000000ff15027210 */ /* 0x000fe20007ffe1ff */
[----:B------:R-:W-:Y:S02]  /*1380*/  @!P1 IMAD R5, R6, R9, R21 ;  /* 0x0000000906059224 */ /* 0x000fe400078e0215 */
[----:B------:R-:W-:Y:S02]  /*1390*/  @!P1 IMAD.MOV.U32 R21, RZ, RZ, R3 ;  /* 0x000000ffff159224 */ /* 0x000fe400078e0003 */
[----:B------:R-:W-:Y:S02]  /*13a0*/  IMAD R2, R14, R2, R11 ;  /* 0x000000020e027224 */ /* 0x000fe400078e020b */
[----:B------:R-:W-:-:S02]  /*13b0*/  IMAD R20, R5, R4, R7 ;  /* 0x0000000405147224 */ /* 0x000fc400078e0207 */
[----:B------:R-:W-:Y:S02]  /*13c0*/  IMAD R21, R21, R14, R2 ;  /* 0x0000000e15157224 */ /* 0x000fe400078e0202 */
.L_x_18:
[----:B------:R-:W-:Y:S05]  /*13d0*/  BRA.U UP3, `(.L_x_19) ;  /* 0x0000000103407547 */ /* 0x000fea000b800000 */
[----:B------:R-:W1:Y:S08]  /*13e0*/  LDC.64 R4, c[0x0][0xb10] ;  /* 0x0002c400ff047b82 */ /* 0x000e700000000a00 */
[----:B------:R-:W2:Y:S08]  /*13f0*/  LDC.64 R2, c[0x0][0xb18] ;  /* 0x0002c600ff027b82 */ /* 0x000eb00000000a00 */
[----:B------:R-:W3:Y:S08]  /*1400*/  LDC R6, c[0x0][0xb20] ;  /* 0x0002c800ff067b82 */ /* 0x000ef00000000800 */
[----:B------:R-:W4:Y:S01]  /*1410*/  LDC R12, c[0x0][0xb0c] ;  /* 0x0002c300ff0c7b82 */ /* 0x000f220000000800 */
[----:B-1----:R-:W-:-:S05]  /*1420*/  IMAD.HI.U32 R4, R21, R4, RZ ;  /* 0x0000000415047227 */ /* 0x002fca00078e00ff */
[----:B------:R-:W-:Y:S01]  /*1430*/  SHF.R.U32.HI R4, RZ, R5, R4 ;  /* 0x00000005ff047219 */ /* 0x000fe20000011604 */
[----:B--2---:R-:W-:Y:S01]  /*1440*/  IMAD.HI.U32 R3, R20, R3, RZ ;  /* 0x0000000314037227 */ /* 0x004fe200078e00ff */
[----:B------:R-:W-:-:S04]  /*1450*/  ISETP.NE.AND P0, PT, R2, 0x1, PT ;  /* 0x000000010200780c */ /* 0x000fc80003f05270 */
[----:B---3--:R-:W-:-:S04]  /*1460*/  SHF.R.U32.HI R3, RZ, R6, R3 ;  /* 0x00000006ff037219 */ /* 0x008fc80000011603 */
[----:B------:R-:W-:Y:S02]  /*1470*/  SEL R3, R20, R3, !P0 ;  /* 0x0000000314037207 */ /* 0x000fe40004000000 */
[----:B----4-:R-:W-:-:S04]  /*1480*/  ISETP.NE.AND P1, PT, R12, 0x1, PT ;  /* 0x000000010c00780c */ /* 0x010fc80003f25270 */
[----:B------:R-:W-:-:S05]  /*1490*/  SEL R6, R21, R4, !P1 ;  /* 0x0000000415067207 */ /* 0x000fca0004800000 */
[----:B------:R-:W-:Y:S02]  /*14a0*/  IMAD.IADD R4, R3, 0x1, -R6 ;  /* 0x0000000103047824 */ /* 0x000fe400078e0a06 */
[----:B------:R-:W-:Y:S02]  /*14b0*/  IMAD.IADD R3, R6, 0x1, -R3 ;  /* 0x0000000106037824 */ /* 0x000fe400078e0a03 */
[----:B------:R-:W-:Y:S02]  /*14c0*/  IMAD R21, R4, R12, R21 ;  /* 0x0000000c04157224 */ /* 0x000fe400078e0215 */
[----:B------:R-:W-:Y:S02]  /*14d0*/  IMAD R20, R3, R2, R20 ;  /* 0x0000000203147224 */ /* 0x000fe400078e0214 */
.L_x_19:
[----:B------:R-:W-:Y:S05]  /*14e0*/  BRA.U !UP1, `(.L_x_20) ;  /* 0x00000001090c7547 */ /* 0x000fea000b800000 */
[----:B------:R-:W-:Y:S01]  /*14f0*/  UCGABAR_WAIT ;  /* 0x0000000000007dc7 */ /* 0x000fe20008000000 */
[----:B------:R-:W-:Y:S01]  /*1500*/  CCTL.IVALL ;  /* 0x00000000ff00798f */ /* 0x000fe20002000000 */
[----:B------:R-:W-:Y:S05]  /*1510*/  BRA `(.L_x_21) ;  /* 0x0000000000047947 */ /* 0x000fea0003800000 */
.L_x_20:
[----:B------:R-:W-:Y:S06]  /*1520*/  BAR.SYNC.DEFER_BLOCKING 0x0 ;  /* 0x0000000000007b1d */ /* 0x000fec0000010000 */
.L_x_21:
[----:B------:R-:W-:Y:S05]  /*1530*/  BRA.U UP2, `(.L_x_22) ;  /* 0x0000001102a87547 */ /* 0x000fea000b800000 */
[----:B------:R-:W1:Y:S01]  /*1540*/  LDCU UR4, c[0x0][0x38c] ;  /* 0x00007180ff0477ac */ /* 0x000e620008000800 */
[----:B------:R-:W2:Y:S01]  /*1550*/  LDC R9, c[0x0][0x370] ;  /* 0x0000dc00ff097b82 */ /* 0x000ea20000000800 */
[----:B------:R-:W-:Y:S01]  /*1560*/  IMAD.SHL.U32 R16, R11, 0x80, RZ ;  /* 0x000000800b107824 */ /* 0x000fe200078e00ff */
[----:B------:R-:W-:Y:S01]  /*1570*/  PLOP3.LUT P1, PT, PT, PT, UP5, 0x80, 0x8 ;  /* 0x000000000008781c */ /* 0x000fe20003f2f058 */
[----:B------:R-:W-:Y:S01]  /*1580*/  HFMA2 R12, -RZ, RZ, 0, 0 ;  /* 0x00000000ff0c7431 */ /* 0x000fe200000001ff */
[----:B------:R-:W-:Y:S01]  /*1590*/  UISETP.NE.AND UP1, UPT, UR10, URZ, UPT ;  /* 0x000000ff0a00728c */ /* 0x000fe2000bf25270 */
[----:B------:R-:W-:Y:S01]  /*15a0*/  ISETP.NE.AND P4, PT, R10, RZ, P5 ;  /* 0x000000ff0a00720c */ /* 0x000fe20002f85270 */
[----:B------:R-:W-:Y:S01]  /*15b0*/  IMAD.MOV.U32 R15, RZ, RZ, 0x1 ;  /* 0x00000001ff0f7424 */ /* 0x000fe200078e00ff */
[----:B------:R-:W-:Y:S01]  /*15c0*/  PLOP3.LUT P1, PT, P1, PT, PT, 0x8, 0x80 ;  /* 0x000000000080781c */ /* 0x000fe20000f2e170 */
[----:B------:R-:W3:Y:S01]  /*15d0*/  LDC R0, c[0x0][0x374] ;  /* 0x0000dd00ff007b82 */ /* 0x000ee20000000800 */
[----:B------:R-:W-:Y:S01]  /*15e0*/  IMAD.MOV.U32 R14, RZ, RZ, RZ ;  /* 0x000000ffff0e7224 */ /* 0x000fe200078e00ff */
[----:B------:R-:W-:Y:S01]  /*15f0*/  MOV R8, 0x1 ;  /* 0x0000000100087802 */ /* 0x000fe20000000f00 */
[----:B------:R-:W-:Y:S01]  /*1600*/  IMAD.MOV.U32 R10, RZ, RZ, RZ ;  /* 0x000000ffff0a7224 */ /* 0x000fe200078e00ff */
[----:B------:R-:W-:Y:S01]  /*1610*/  LOP3.LUT R16, R16, 0x80, RZ, 0xc0, !PT ;  /* 0x0000008010107812 */ /* 0x000fe200078ec0ff */
[----:B------:R-:W4:Y:S01]  /*1620*/  LDCU.64 UR14, c[0x0][0x348] ;  /* 0x00006900ff0e77ac */ /* 0x000f220008000a00 */
[----:B-1----:R-:W-:-:S02]  /*1630*/  UIADD3 UR5, UPT, UPT, UR4, 0x3f, URZ ;  /* 0x0000003f04057890 */ /* 0x002fc4000fffe0ff */
[----:B------:R-:W-:Y:S02]  /*1640*/  USEL UR22, UR6, 0x2, UP1 ;  /* 0x0000000206167887 */ /* 0x000fe40008800000 */
[----:B------:R-:W-:Y:S01]  /*1650*/  USHF.R.S32.HI UR7, URZ, 0x1f, UR5 ;  /* 0x0000001fff077899 */ /* 0x000fe20008011405 */
[----:B------:R-:W-:-:S03]  /*1660*/  UMOV UR23, URZ ;  /* 0x000000ff00177c82 */ /* 0x000fc60008000000 */
[----:B------:R-:W-:Y:S02]  /*1670*/  ULEA.HI UR7, UR7, UR5, URZ, 0x6 ;  /* 0x0000000507077291 */ /* 0x000fe4000f8f30ff */
[----:B------:R-:W-:Y:S02]  /*1680*/  UIADD3 UR5, UPT, UPT, UR4, -0x1, URZ ;  /* 0xffffffff04057890 */ /* 0x000fe4000fffe0ff */
[----:B------:R-:W-:Y:S02]  /*1690*/  USHF.R.S32.HI UR7, URZ, 0x6, UR7 ;  /* 0x00000006ff077899 */ /* 0x000fe40008011407 */
[----:B------:R-:W-:Y:S02]  /*16a0*/  UISETP.GE.U32.AND UP2, UPT, UR5, -0x7f, UPT ;  /* 0xffffff810500788c */ /* 0x000fe4000bf46070 */
[----:B------:R-:W-:Y:S02]  /*16b0*/  UISETP.LT.U32.AND UP0, UPT, UR7, 0x4, UPT ;  /* 0x000000040700788c */ /* 0x000fe4000bf01070 */
[----:B------:R-:W-:-:S02]  /*16c0*/  UIADD3 UR4, UPT, UPT, UR4, 0x7e, URZ ;  /* 0x0000007e04047890 */ /* 0x000fc4000fffe0ff */
[----:B------:R-:W-:-:S04]  /*16d0*/  USEL UR5, UR7, 0x4, UP0 ;  /* 0x0000000407057887 */ /* 0x000fc80008000000 */
[----:B------:R-:W-:Y:S02]  /*16e0*/  UIADD3 UR21, UPT, UPT, UR5, -0x1, URZ ;  /* 0xffffffff05157890 */ /* 0x000fe4000fffe0ff */
[----:B------:R-:W-:Y:S02]  /*16f0*/  @UP2 UIADD3 UR21, UPT, UPT, UR5, URZ, URZ ;  /* 0x000000ff05152290 */ /* 0x000fe4000fffe0ff */
[----:B------:R-:W-:Y:S02]  /*1700*/  UIADD3 UR24, UPT, UPT, UR7, -UR5, URZ ;  /* 0x8000000507187290 */ /* 0x000fe4000fffe0ff */
[----:B------:R-:W-:Y:S02]  /*1710*/  UIADD3 UR13, UPT, UPT, UR21, 0x1, URZ ;  /* 0x00000001150d7890 */ /* 0x000fe4000fffe0ff */
[----:B--2-4-:R-:W-:-:S12]  /*1720*/  UIADD3 UR21, UPT, UPT, -UR21, URZ, URZ ;  /* 0x000000ff15157290 */ /* 0x014fd8000fffe1ff */
.L_x_42:
[----:B------:R-:W-:Y:S01]  /*1730*/  UISETP.NE.AND UP0, UPT, UR37, URZ, UPT ;  /* 0x000000ff2500728c */ /* 0x000fe2000bf05270 */
[----:B------:R-:W1:Y:S08]  /*1740*/  S2UR UR37, SR_CgaCtaId ;  /* 0x00000000002579c3 */ /* 0x000e700000008800 */
[----:B------:R-:W-:Y:S05]  /*1750*/  BRA.U UP0, `(.L_x_23) ;  /* 0x0000000100347547 */ /* 0x000fea000b800000 */
[----:B------:R-:W2:Y:S01]  /*1760*/  S2R R2, SR_CgaCtaId ;  /* 0x0000000000027919 */ /* 0x000ea20000008800 */
[----:B------:R-:W-:-:S04]  /*1770*/  MOV R3, 0x400 ;  /* 0x0000040000037802 */ /* 0x000fc80000000f00 */
[----:B--2---:R-:W-:Y:S02]  /*1780*/  LEA R3, R2, R3, 0x18 ;  /* 0x0000000302037211 */ /* 0x004fe400078ec0ff */
[----:B------:R-:W-:-:S03]  /*1790*/  SHF.L.U32 R2, R8, 0x1f, RZ ;  /* 0x0000001f08027819 */ /* 0x000fc600000006ff */
[----:B------:R-:W-:-:S04]  /*17a0*/  IMAD R3, R10, 0x8, R3 ;  /* 0x000000080a037824 */ /* 0x000fc800078e0203 */
[----:B------:R-:W2:Y:S02]  /*17b0*/  SYNCS.PHASECHK.TRANS64.TRYWAIT P0, [R3+URZ+0xe0], R2 ;  /* 0x0000e002030075a7 */ /* 0x000ea400080011ff */
[----:B--2---:R-:W-:Y:S05]  /*17c0*/  @!P0 BRA `(.L_x_24) ;  /* 0x0000009c00dc8947 */ /* 0x004fea0003800000 */
.L_x_141:
[----:B------:R-:W-:Y:S01]  /*17d0*/  VIADD R10, R10, 0x1 ;  /* 0x000000010a0a7836 */ /* 0x000fe20000000000 */
[----:B------:R2:W-:Y:S04]  /*17e0*/  SYNCS.ARRIVE.TRANS64.A1T0 RZ, [R3+URZ+0xd0], RZ ;  /* 0x0000d0ff03ff79a7 */ /* 0x0005e800081000ff */
[----:B------:R-:W-:-:S04]  /*17f0*/  ISETP.NE.AND P0, PT, R10, 0x2, PT ;  /* 0x000000020a00780c */ /* 0x000fc80003f05270 */
[----:B------:R-:W-:Y:S02]  /*1800*/  SEL R10, R10, RZ, P0 ;  /* 0x000000ff0a0a7207 */ /* 0x000fe40000000000 */
[----:B--2---:R-:W-:-:S04]  /*1810*/  SEL R3, RZ, 0x1, P0 ;  /* 0x00000001ff037807 */ /* 0x004fc80000000000 */
[----:B------:R-:W-:-:S07]  /*1820*/  LOP3.LUT R8, R8, R3, RZ, 0x3c, !PT ;  /* 0x0000000308087212 */ /* 0x000fce00078e3cff */
.L_x_23:
[----:B------:R-:W-:Y:S01]  /*1830*/  UMOV UR6, 0x400 ;  /* 0x0000040000067882 */ /* 0x000fe20000000000 */
[----:B------:R-:W-:Y:S01]  /*1840*/  LEA.HI R3, R21, R21, RZ, 0x1 ;  /* 0x0000001515037211 */ /* 0x000fe200078f08ff */
[----:B-1----:R-:W-:Y:S01]  /*1850*/  ULEA UR6, UR37, UR6, 0x18 ;  /* 0x0000000625067291 */ /* 0x002fe2000f8ec0ff */
[----:B------:R-:W-:Y:S01]  /*1860*/  SHF.L.U32 R2, R15, 0x1f, RZ ;  /* 0x0000001f0f027819 */ /* 0x000fe200000006ff */
[----:B------:R-:W-:Y:S01]  /*1870*/  UISETP.GE.U32.AND UP0, UPT, UR4, 0x7f, UPT ;  /* 0x0000007f0400788c */ /* 0x000fe2000bf06070 */
[C---:B------:R-:W-:Y:S01]  /*1880*/  R2UR UR9, R16.reuse ;  /* 0x00000000100972ca */ /* 0x040fe200000e0000 */
[----:B------:R-:W-:Y:S01]  /*1890*/  ULEA UR8, UR23, UR6, 0x3 ;  /* 0x0000000617087291 */ /* 0x000fe2000f8e18ff */
[----:B------:R-:W-:Y:S01]  /*18a0*/  IMAD.SHL.U32 R3, R3, 0x80, RZ ;  /* 0x0000008003037824 */ /* 0x000fe200078e00ff */
[----:B------:R-:W-:Y:S01]  /*18b0*/  R2UR UR11, R16 ;  /* 0x00000000100b72ca */ /* 0x000fe200000e0000 */
[----:B------:R-:W-:-:S03]  /*18c0*/  UMOV UR25, URZ ;  /* 0x000000ff00197c82 */ /* 0x000fc60008000000 */
[----:B------:R-:W-:-:S03]  /*18d0*/  R2UR UR35, R3 ;  /* 0x00000000032372ca */ /* 0x000fc600000e0000 */
[----:B------:R1:W2:Y:S01]  /*18e0*/  SYNCS.PHASECHK.TRANS64.TRYWAIT P0, [UR8+0x20], R2 ;  /* 0x00002002ff0075a7 */ /* 0x0002a20008001108 */
[----:B------:R-:W-:-:S09]  /*18f0*/  R2UR UR8, R20 ;  /* 0x00000000140872ca */ /* 0x000fd200000e0000 */
[----:B------:R-:W-:-:S04]  /*1900*/  ULOP3.LUT UR35, UR9, 0xffffff00, UR35, 0xf8, !UPT ;  /* 0xffffff0009237892 */ /* 0x000fc8000f8ef823 */
[----:B------:R-:W-:Y:S01]  /*1910*/  ULEA UR11, UR8, UR11, 0x8 ;  /* 0x0000000b080b7291 */ /* 0x000fe2000f8e40ff */
[----:B------:R-:W-:Y:S11]  /*1920*/  BRA.U !UP0, `(.L_x_25) ;  /* 0x0000000108bc7547 */ /* 0x000ff6000b800000 */
[----:B------:R-:W-:Y:S01]  /*1930*/  UMOV UR16, UR21 ;  /* 0x0000001500107c82 */ /* 0x000fe20008000000 */
[----:B------:R-:W-:Y:S01]  /*1940*/  UMOV UR17, UR23 ;  /* 0x0000001700117c82 */ /* 0x000fe20008000000 */
[----:B------:R-:W-:-:S05]  /*1950*/  UMOV UR34, URZ ;  /* 0x000000ff00227c82 */ /* 0x000fca0008000000 */
.L_x_31:
[----:B------:R-:W-:Y:S01]  /*1960*/  ULEA UR33, UR17, UR6, 0x3 ;  /* 0x0000000611217291 */ /* 0x000fe2000f8e18ff */
[----:B------:R-:W-:Y:S01]  /*1970*/  @P5 MOV R3, 0x8000 ;  /* 0x0000800000035802 */ /* 0x000fe20000000f00 */
[----:B-12-4-:R-:W-:Y:S10]  /*1980*/  @P0 BRA `(.L_x_26) ;  /* 0x00000000000c0947 */ /* 0x016ff40003800000 */
[----:B------:R-:W-:-:S04]  /*1990*/  SHF.L.U32 R5, R15, 0x1f, RZ ;  /* 0x0000001f0f057819 */ /* 0x000fc800000006ff */
[----:B------:R-:W2:Y:S02]  /*19a0*/  SYNCS.PHASECHK.TRANS64.TRYWAIT P0, [UR33+0x20], R5 ;  /* 0x00002005ff0075a7 */ /* 0x000ea40008001121 */
[----:B--2---:R-:W-:Y:S05]  /*19b0*/  @!P0 BRA `(.L_x_27) ;  /* 0x0000009c00748947 */ /* 0x004fea0003800000 */
.L_x_26:
[----:B------:R2:W-:Y:S01]  /*19c0*/  @P5 SYNCS.ARRIVE.TRANS64 RZ, [UR33], R3 ;  /* 0x00000003ffff59a7 */ /* 0x0005e20008000021 */
[----:B------:R-:W-:Y:S02]  /*19d0*/  ULOP3.LUT UR8, UR22, 0x2, URZ, 0xfc, !UPT ;  /* 0x0000000216087892 */ /* 0x000fe4000f8efcff */
[----:B------:R-:W-:Y:S02]  /*19e0*/  UIADD3 UR16, UPT, UPT, UR16, 0x1, URZ ;  /* 0x0000000110107890 */ /* 0x000fe4000fffe0ff */
[----:B------:R-:W-:Y:S02]  /*19f0*/  UISETP.NE.AND UP0, UPT, UR8, 0x2, UPT ;  /* 0x000000020800788c */ /* 0x000fe4000bf05270 */
[----:B------:R-:W-:-:S07]  /*1a00*/  UISETP.NE.AND UP2, UPT, UR16, 0x1, UPT ;  /* 0x000000011000788c */ /* 0x000fce000bf45270 */
[----:B------:R-:W-:Y:S05]  /*1a10*/  BRA.U UP0, `(.L_x_28) ;  /* 0x0000000100047547 */ /* 0x000fea000b800000 */
[----:B------:R-:W-:Y:S05]  /*1a20*/  BPT.TRAP 0x1 ;  /* 0x000000040000795c */ /* 0x000fea0000300000 */
.L_x_28:
[----:B------:R-:W-:Y:S04]  /*1a30*/  BSSY.RECONVERGENT B0, `(.L_x_29) ;  /* 0x0000003000007945 */ /* 0x000fe80003800200 */
[----:B------:R-:W-:Y:S05]  /*1a40*/  @!P4 BRA `(.L_x_30) ;  /* 0x000000000004c947 */ /* 0x000fea0003800000 */
[----:B------:R-:W-:Y:S05]  /*1a50*/  BPT.TRAP 0x1 ;  /* 0x000000040000795c */ /* 0x000fea0000300000 */
.L_x_30:
[----:B------:R-:W-:Y:S05]  /*1a60*/  BSYNC.RECONVERGENT B0 ;  /* 0x0000000000007941 */ /* 0x000fea0003800200 */
.L_x_29:
[----:B------:R-:W-:Y:S02]  /*1a70*/  UIADD3 UR23, UPT, UPT, UR17, 0x1, URZ ;  /* 0x0000000111177890 */ /* 0x000fe4000fffe0ff */
[----:B------:R-:W-:Y:S02]  /*1a80*/  UIADD3 UR28, UP1, UPT, UR14, 0x80, URZ ;  /* 0x000000800e1c7890 */ /* 0x000fe4000ff3e0ff */
[----:B------:R-:W-:Y:S02]  /*1a90*/  UISETP.NE.AND UP0, UPT, UR23, 0x4, UPT ;  /* 0x000000041700788c */ /* 0x000fe4000bf05270 */
[----:B------:R-:W-:Y:S02]  /*1aa0*/  ULOP3.LUT UR33, UR33, 0xfefffff8, URZ, 0xc0, !UPT ;  /* 0xfefffff821217892 */ /* 0x000fe4000f8ec0ff */
[----:B------:R-:W-:Y:S02]  /*1ab0*/  USEL UR9, URZ, 0x1, UP0 ;  /* 0x00000001ff097887 */ /* 0x000fe40008000000 */
[----:B------:R-:W-:-:S02]  /*1ac0*/  USEL UR23, UR23, URZ, UP0 ;  /* 0x000000ff17177287 */ /* 0x000fc40008000000 */
[----:B------:R-:W-:Y:S02]  /*1ad0*/  UIADD3 UR26, UP0, UPT, UR14, 0x180, URZ ;  /* 0x000001800e1a7890 */ /* 0x000fe4000ff1e0ff */
[----:B------:R-:W-:Y:S01]  /*1ae0*/  ULEA UR8, UR23, UR6, 0x3 ;  /* 0x0000000617087291 */ /* 0x000fe2000f8e18ff */
[----:B------:R-:W-:Y:S01]  /*1af0*/  LOP3.LUT R15, R15, UR9, RZ, 0x3c, !PT ;  /* 0x000000090f0f7c12 */ /* 0x000fe2000f8e3cff */
[----:B------:R-:W-:Y:S02]  /*1b00*/  UIADD3.X UR29, UPT, UPT, URZ, UR15, URZ, UP1, !UPT ;  /* 0x0000000fff1d7290 */ /* 0x000fe40008ffe4ff */
[----:B------:R-:W-:Y:S01]  /*1b10*/  UIADD3.X UR27, UPT, UPT, URZ, UR15, URZ, UP0, !UPT ;  /* 0x0000000fff1b7290 */ /* 0x000fe200087fe4ff */
[----:B-1----:R-:W-:Y:S01]  /*1b20*/  SHF.L.U32 R2, R15, 0x1f, RZ ;  /* 0x0000001f0f027819 */ /* 0x002fe200000006ff */
[----:B------:R-:W-:Y:S01]  /*1b30*/  UMOV UR18, 0x0 ;  /* 0x0000000000127882 */ /* 0x000fe20000000000 */
[----:B------:R-:W-:Y:S01]  /*1b40*/  UMOV UR19, 0x10000000 ;  /* 0x1000000000137882 */ /* 0x000fe20000000000 */
[----:B------:R-:W-:Y:S01]  /*1b50*/  UMOV UR10, UR34 ;  /* 0x00000022000a7c82 */ /* 0x000fe20008000000 */
[----:B------:R4:W1:Y:S01]  /*1b60*/  SYNCS.PHASECHK.TRANS64.TRYWAIT P0, [UR8+0x20], R2 ;  /* 0x00002002ff0075a7 */ /* 0x0008620008001108 */
[----:B------:R-:W-:Y:S01]  /*1b70*/  ULEA UR8, UR17, UR6, 0xd ;  /* 0x0000000611087291 */ /* 0x000fe2000f8e68ff */
[----:B------:R-:W-:Y:S01]  /*1b80*/  UMOV UR12, UR36 ;  /* 0x00000024000c7c82 */ /* 0x000fe20008000000 */
[----:B------:R-:W-:-:S02]  /*1b90*/  UMOV UR9, UR33 ;  /* 0x0000002100097c82 */ /* 0x000fc40008000000 */
[----:B------:R-:W-:Y:S02]  /*1ba0*/  UIADD3 UR32, UPT, UPT, UR8, 0xc400, URZ ;  /* 0x0000c40008207890 */ /* 0x000fe4000fffe0ff */
[----:B------:R-:W-:Y:S01]  /*1bb0*/  UIADD3 UR8, UPT, UPT, UR8, 0x14400, URZ ;  /* 0x0001440008087890 */ /* 0x000fe2000fffe0ff */
[----:B------:R-:W-:Y:S01]  /*1bc0*/  UMOV UR25, UR13 ;  /* 0x0000000d00197c82 */ /* 0x000fe20008000000 */
[----:B------:R-:W-:-:S05]  /*1bd0*/  UMOV UR17, UR23 ;  /* 0x0000001700117c82 */ /* 0x000fca0008000000 */
[----:B------:R2:W-:Y:S02]  /*1be0*/  UTMALDG.3D.2CTA [UR32], [UR28], desc[UR18] ;  /* 0x000012201c0075b4 */ /* 0x0005e40008211000 */
[----:B------:R4:W-:Y:S01]  /*1bf0*/  UTMALDG.3D.2CTA [UR8], [UR26], desc[UR18] ;  /* 0x000012081a0075b4 */ /* 0x0009e20008211000 */
[----:B--2---:R-:W-:Y:S01]  /*1c00*/  UIADD3 UR34, UPT, UPT, UR34, 0x40, URZ ;  /* 0x0000004022227890 */ /* 0x004fe2000fffe0ff */
[----:B------:R-:W-:Y:S11]  /*1c10*/  BRA.U UP2, `(.L_x_31) ;  /* 0xfffffffd02507547 */ /* 0x000ff6000b83ffff */
.L_x_25:
[----:B----4-:R-:W-:Y:S01]  /*1c20*/  ULEA UR8, UR23, UR6, 0x3 ;  /* 0x0000000617087291 */ /* 0x010fe2000f8e18ff */
[----:B-1----:R-:W-:Y:S01]  /*1c30*/  SHF.L.U32 R2, R15, 0x1f, RZ ;  /* 0x0000001f0f027819 */ /* 0x002fe200000006ff */
[----:B------:R-:W-:Y:S01]  /*1c40*/  @!P1 SYNCS.ARRIVE.TRANS64.A1T0 RZ, [UR6+0x88], RZ ;  /* 0x000088ffffff99a7 */ /* 0x000fe20008100006 */
[----:B------:R-:W-:-:S06]  /*1c50*/  UISETP.GT.AND UP0, UPT, UR7, UR5, UPT ;  /* 0x000000050700728c */ /* 0x000fcc000bf04270 */
[----:B--2---:R1:W2:Y:S03]  /*1c60*/  SYNCS.PHASECHK.TRANS64.TRYWAIT P0, [UR8+0x20], R2 ;  /* 0x00002002ff0075a7 */ /* 0x0042a60008001108 */
[----:B------:R-:W-:Y:S05]  /*1c70*/  BRA.U !UP0, `(.L_x_32) ;  /* 0x0000000108bc7547 */ /* 0x000fea000b800000 */
[----:B------:R-:W-:Y:S01]  /*1c80*/  UIADD3 UR26, UPT, UPT, UR24, UR25, URZ ;  /* 0x00000019181a7290 */ /* 0x000fe2000fffe0ff */
[----:B------:R-:W-:-:S11]  /*1c90*/  UMOV UR27, UR23 ;  /* 0x00000017001b7c82 */ /* 0x000fd60008000000 */
.L_x_38:
[----:B------:R-:W-:Y:S01]  /*1ca0*/  ULEA UR17, UR27, UR6, 0x3 ;  /* 0x000000061b117291 */ /* 0x000fe2000f8e18ff */
[----:B--2---:R-:W-:Y:S01]  /*1cb0*/  @P5 MOV R3, 0x8000 ;  /* 0x0000800000035802 */ /* 0x004fe20000000f00 */
[----:B-12---:R-:W-:Y:S10]  /*1cc0*/  @P0 BRA `(.L_x_33) ;  /* 0x00000000000c0947 */ /* 0x006ff40003800000 */
[----:B------:R-:W-:-:S04]  /*1cd0*/  SHF.L.U32 R5, R15, 0x1f, RZ ;  /* 0x0000001f0f057819 */ /* 0x000fc800000006ff */
[----:B------:R-:W2:Y:S02]  /*1ce0*/  SYNCS.PHASECHK.TRANS64.TRYWAIT P0, [UR17+0x20], R5 ;  /* 0x00002005ff0075a7 */ /* 0x000ea40008001111 */
[----:B--2---:R-:W-:Y:S05]  /*1cf0*/  @!P0 BRA `(.L_x_34) ;  /* 0x0000009800bc8947 */ /* 0x004fea0003800000 */
.L_x_33:
[----:B------:R2:W-:Y:S01]  /*1d00*/  @P5 SYNCS.ARRIVE.TRANS64 RZ, [UR17], R3 ;  /* 0x00000003ffff59a7 */ /* 0x0005e20008000011 */
[----:B------:R-:W-:-:S04]  /*1d10*/  ULOP3.LUT UR8, UR22, 0x2, URZ, 0xfc, !UPT ;  /* 0x0000000216087892 */ /* 0x000fc8000f8efcff */
[----:B------:R-:W-:-:S09]  /*1d20*/  UISETP.NE.AND UP0, UPT, UR8, 0x2, UPT ;  /* 0x000000020800788c */ /* 0x000fd2000bf05270 */
[----:B------:R-:W-:Y:S05]  /*1d30*/  BRA.U UP0, `(.L_x_35) ;  /* 0x0000000100047547 */ /* 0x000fea000b800000 */
[----:B------:R-:W-:Y:S05]  /*1d40*/  BPT.TRAP 0x1 ;  /* 0x000000040000795c */ /* 0x000fea0000300000 */
.L_x_35:
[----:B------:R-:W-:Y:S04]  /*1d50*/  BSSY.RECONVERGENT B0, `(.L_x_36) ;  /* 0x0000003000007945 */ /* 0x000fe80003800200 */
[----:B------:R-:W-:Y:S05]  /*1d60*/  @!P4 BRA `(.L_x_37) ;  /* 0x000000000004c947 */ /* 0x000fea0003800000 */
[----:B------:R-:W-:Y:S05]  /*1d70*/  BPT.TRAP 0x1 ;  /* 0x000000040000795c */ /* 0x000fea0000300000 */
.L_x_37:
[----:B------:R-:W-:Y:S05]  /*1d80*/  BSYNC.RECONVERGENT B0 ;  /* 0x0000000000007941 */ /* 0x000fea0003800200 */
.L_x_36:
[----:B------:R-:W-:Y:S02]  /*1d90*/  UIADD3 UR23, UPT, UPT, UR27, 0x1, URZ ;  /* 0x000000011b177890 */ /* 0x000fe4000fffe0ff */
[----:B------:R-:W-:Y:S02]  /*1da0*/  UIADD3 UR32, UP1, UPT, UR14, 0x80, URZ ;  /* 0x000000800e207890 */ /* 0x000fe4000ff3e0ff */
[----:B------:R-:W-:Y:S02]  /*1db0*/  UISETP.NE.AND UP0, UPT, UR23, 0x4, UPT ;  /* 0x000000041700788c */ /* 0x000fe4000bf05270 */
[----:B------:R-:W-:Y:S02]  /*1dc0*/  USHF.L.U32 UR18, UR25, 0x6, URZ ;  /* 0x0000000619127899 */ /* 0x000fe400080006ff */
[----:B------:R-:W-:Y:S02]  /*1dd0*/  USEL UR9, URZ, 0x1, UP0 ;  /* 0x00000001ff097887 */ /* 0x000fe40008000000 */
[----:B------:R-:W-:-:S02]  /*1de0*/  USEL UR23, UR23, URZ, UP0 ;  /* 0x000000ff17177287 */ /* 0x000fc40008000000 */
[----:B------:R-:W-:Y:S02]  /*1df0*/  UIADD3 UR30, UP0, UPT, UR14, 0x180, URZ ;  /* 0x000001800e1e7890 */ /* 0x000fe4000ff1e0ff */
[----:B------:R-:W-:Y:S01]  /*1e00*/  ULEA UR8, UR23, UR6, 0x3 ;  /* 0x0000000617087291 */ /* 0x000fe2000f8e18ff */
[----:B------:R-:W-:Y:S01]  /*1e10*/  LOP3.LUT R15, R15, UR9, RZ, 0x3c, !PT ;  /* 0x000000090f0f7c12 */ /* 0x000fe2000f8e3cff */
[----:B------:R-:W-:Y:S02]  /*1e20*/  ULOP3.LUT UR17, UR17, 0xfefffff8, URZ, 0xc0, !UPT ;  /* 0xfefffff811117892 */ /* 0x000fe4000f8ec0ff */
[----:B------:R-:W-:Y:S01]  /*1e30*/  UIADD3.X UR33, UPT, UPT, URZ, UR15, URZ, UP1, !UPT ;  /* 0x0000000fff217290 */ /* 0x000fe20008ffe4ff */
[----:B-1----:R-:W-:Y:S01]  /*1e40*/  SHF.L.U32 R2, R15, 0x1f, RZ ;  /* 0x0000001f0f027819 */ /* 0x002fe200000006ff */
[----:B------:R-:W-:Y:S01]  /*1e50*/  UIADD3.X UR31, UPT, UPT, URZ, UR15, URZ, UP0, !UPT ;  /* 0x0000000fff1f7290 */ /* 0x000fe200087fe4ff */
[----:B------:R-:W-:Y:S02]  /*1e60*/  UMOV UR28, 0x0 ;  /* 0x00000000001c7882 */ /* 0x000fe40000000000 */
[----:B------:R4:W1:Y:S01]  /*1e70*/  SYNCS.PHASECHK.TRANS64.TRYWAIT P0, [UR8+0x20], R2 ;  /* 0x00002002ff0075a7 */ /* 0x0008620008001108 */
[----:B------:R-:W-:Y:S01]  /*1e80*/  ULEA UR8, UR27, UR6, 0xd ;  /* 0x000000061b087291 */ /* 0x000fe2000f8e68ff */
[----:B------:R-:W-:Y:S01]  /*1e90*/  UMOV UR29, 0x10000000 ;  /* 0x10000000001d7882 */ /* 0x000fe20000000000 */
[----:B------:R-:W-:-:S02]  /*1ea0*/  UMOV UR19, UR35 ;  /* 0x0000002300137c82 */ /* 0x000fc40008000000 */
[----:B------:R-:W-:Y:S02]  /*1eb0*/  UIADD3 UR16, UPT, UPT, UR8, 0xc400, URZ ;  /* 0x0000c40008107890 */ /* 0x000fe4000fffe0ff */
[----:B------:R-:W-:Y:S01]  /*1ec0*/  UIADD3 UR8, UPT, UPT, UR8, 0x14400, URZ ;  /* 0x0001440008087890 */ /* 0x000fe2000fffe0ff */
[----:B------:R-:W-:Y:S01]  /*1ed0*/  UMOV UR20, UR36 ;  /* 0x0000002400147c82 */ /* 0x000fe20008000000 */
[----:B------:R-:W-:Y:S01]  /*1ee0*/  UMOV UR12, UR36 ;  /* 0x00000024000c7c82 */ /* 0x000fe20008000000 */
[----:B------:R-:W-:Y:S01]  /*1ef0*/  UMOV UR9, UR17 ;  /* 0x0000001100097c82 */ /* 0x000fe20008000000 */
[----:B------:R-:W-:Y:S01]  /*1f00*/  UMOV UR10, UR18 ;  /* 0x00000012000a7c82 */ /* 0x000fe20008000000 */
[----:B------:R-:W-:Y:S02]  /*1f10*/  UIADD3 UR25, UPT, UPT, UR25, 0x1, URZ ;  /* 0x0000000119197890 */ /* 0x000fe4000fffe0ff */
[----:B------:R4:W-:Y:S01]  /*1f20*/  UTMALDG.3D.2CTA [UR16], [UR32], desc[UR28] ;  /* 0x00001c10200075b4 */ /* 0x0009e20008211000 */
[----:B------:R-:W-:Y:S01]  /*1f30*/  UMOV UR27, UR23 ;  /* 0x00000017001b7c82 */ /* 0x000fe20008000000 */
[----:B------:R-:W-:Y:S01]  /*1f40*/  UISETP.NE.AND UP0, UPT, UR25, UR26, UPT ;  /* 0x0000001a1900728c */ /* 0x000fe2000bf05270 */
[----:B------:R4:W-:Y:S08]  /*1f50*/  UTMALDG.3D.2CTA [UR8], [UR30], desc[UR28] ;  /* 0x00001c081e0075b4 */ /* 0x0009f00008211000 */
[----:B----4-:R-:W-:Y:S05]  /*1f60*/  BRA.U UP0, `(.L_x_38) ;  /* 0xfffffffd004c7547 */ /* 0x010fea000b83ffff */
.L_x_32:
[----:B-1----:R-:W-:Y:S01]  /*1f70*/  LEA R2, R14, UR6, 0x3 ;  /* 0x000000060e027c11 */ /* 0x002fe2000f8e18ff */
[----:B------:R-:W-:Y:S01]  /*1f80*/  NOP ;  /* 0x0000000000007918 */ /* 0x000fe20000000000 */
[----:B--2---:R-:W-:Y:S02]  /*1f90*/  SHF.L.U32 R3, R12, 0x1f, RZ ;  /* 0x0000001f0c037819 */ /* 0x004fe400000006ff */
[----:B------:R-:W-:Y:S02]  /*1fa0*/  LEA R4, R14, UR6, 0x4 ;  /* 0x000000060e047c11 */ /* 0x000fe4000f8e20ff */
[----:B------:R-:W1:Y:S02]  /*1fb0*/  SYNCS.PHASECHK.TRANS64.TRYWAIT P0, [R2+URZ+0x90], R3 ;  /* 0x00009003020075a7 */ /* 0x000e6400080011ff */
[----:B-1----:R-:W-:Y:S05]  /*1fc0*/  @!P0 BRA `(.L_x_39) ;  /* 0x0000009800208947 */ /* 0x002fea0003800000 */
.L_x_144:
[----:B------:R-:W2:Y:S01]  /*1fd0*/  LDS.128 R4, [R4+0x100] ;  /* 0x0001000004047984 */ /* 0x000ea20000000c00 */
[----:B------:R-:W-:Y:S01]  /*1fe0*/  ISETP.GE.AND P0, PT, R72, 0x1, PT ;  /* 0x000000014800780c */ /* 0x000fe20003f06270 */
[----:B-1----:R-:W-:Y:S01]  /*1ff0*/  VIADD R2, R2, 0xa0 ;  /* 0x000000a002027836 */ /* 0x002fe20000000000 */
[----:B------:R-:W-:Y:S01]  /*2000*/  @!PT LDS RZ, [RZ] ;  /* 0x00000000fffff984 */ /* 0x000fe20000000800 */
[----:B------:R-:W-:Y:S01]  /*2010*/  @!PT LDS RZ, [RZ] ;  /* 0x00000000fffff984 */ /* 0x000fe20000000800 */
[----:B------:R-:W-:Y:S01]  /*2020*/  @!PT LDS RZ, [RZ] ;  /* 0x00000000fffff984 */ /* 0x000fe20000000800 */
[----:B------:R-:W-:Y:S01]  /*2030*/  @!PT LDS RZ, [RZ] ;  /* 0x00000000fffff984 */ /* 0x000fe20000000800 */
[----:B------:R1:W-:Y:S06]  /*2040*/  MEMBAR.ALL.CTA ;  /* 0x0000000000007992 */ /* 0x0003ec0000008000 */
[----:B-1----:R-:W1:Y:S01]  /*2050*/  FENCE.VIEW.ASYNC.S ;  /* 0x00000000000073c6 */ /* 0x002e620000000000 */
[----:B------:R-:W-:-:S04]  /*2060*/  PRMT R2, RZ, 0x654, R2 ;  /* 0x00000654ff027816 */ /* 0x000fc80000000002 */
[----:B-1----:R1:W-:Y:S01]  /*2070*/  SYNCS.ARRIVE.TRANS64.RED.A1T0 RZ, [R2+URZ], RZ ;  /* 0x000000ff02ff79a7 */ /* 0x0023e200081004ff */
[----:B--2---:R-:W-:-:S13]  /*2080*/  LOP3.LUT P2, RZ, R6, 0x1, RZ, 0xc0, !PT ;  /* 0x0000000106ff7812 */ /* 0x004fda000784c0ff */
[----:B------:R-:W-:Y:S01]  /*2090*/  @P2 SHF.R.U32.HI R3, RZ, 0x10, R5 ;  /* 0x00000010ff032819 */ /* 0x000fe20000011605 */
[----:B------:R-:W-:Y:S01]  /*20a0*/  VOTEU.ANY UP0, P2 ;  /* 0x0000000000ff7886 */ /* 0x000fe20001000100 */
[----:B------:R-:W-:Y:S02]  /*20b0*/  @P2 MOV R13, R4 ;  /* 0x00000004000d2202 */ /* 0x000fe40000000f00 */
[----:B------:R-:W-:Y:S02]  /*20c0*/  @P2 R2UR.BROADCAST UR8, R3 ;  /* 0x00000000030822ca */ /* 0x000fe400008e0000 */
[----:B------:R-:W-:-:S11]  /*20d0*/  @P2 LOP3.LUT R11, R5, 0xffff, RZ, 0xc0, !PT ;  /* 0x0000ffff050b2812 */ /* 0x000fd600078ec0ff */
[----:B------:R-:W-:Y:S01]  /*20e0*/  @UP0 UMOV UR36, UR8 ;  /* 0x0000000800240c82 */ /* 0x000fe20008000000 */
[----:B-1----:R-:W-:Y:S05]  /*20f0*/  @!P0 BRA `(.L_x_40) ;  /* 0x0000000000b88947 */ /* 0x002fea0003800000 */
[----:B------:R-:W3:Y:S01]  /*2100*/  LDC.64 R4, c[0x0][0xb18] ;  /* 0x0002c600ff047b82 */ /* 0x000ee20000000a00 */
[----:B------:R-:W-:-:S07]  /*2110*/  ISETP.NE.AND P3, PT, R72, 0x1, PT ;  /* 0x000000014800780c */ /* 0x000fce0003f65270 */
[----:B------:R-:W1:Y:S08]  /*2120*/  LDC.64 R6, c[0x0][0xb10] ;  /* 0x0002c400ff067b82 */ /* 0x000e700000000a00 */
[----:B------:R-:W2:Y:S08]  /*2130*/  LDC R17, c[0x0][0xb20] ;  /* 0x0002c800ff117b82 */ /* 0x000eb00000000800 */
[----:B------:R-:W4:Y:S01]  /*2140*/  LDC R18, c[0x0][0xb0c] ;  /* 0x0002c300ff127b82 */ /* 0x000f220000000800 */
[----:B---3--:R-:W-:Y:S01]  /*2150*/  IMAD.HI.U32 R22, R0, R5, RZ ;  /* 0x0000000500167227 */ /* 0x008fe200078e00ff */
[----:B------:R-:W-:-:S06]  /*2160*/  ISETP.NE.AND P0, PT, R4, 0x1, PT ;  /* 0x000000010400780c */ /* 0x000fcc0003f05270 */
[----:B------:R-:W3:Y:S01]  /*2170*/  LDC.64 R2, c[0x0][0xb28] ;  /* 0x0002ca00ff027b82 */ /* 0x000ee20000000a00 */
[----:B-1----:R-:W-:-:S04]  /*2180*/  IMAD.HI.U32 R20, R9, R6, RZ ;  /* 0x0000000609147227 */ /* 0x002fc800078e00ff */
[----:B------:R-:W-:Y:S01]  /*2190*/  IMAD.HI.U32 R24, R13, R6, RZ ;  /* 0x000000060d187227 */ /* 0x000fe200078e00ff */
[----:B------:R-:W-:Y:S02]  /*21a0*/  SHF.R.U32.HI R20, RZ, R7, R20 ;  /* 0x00000007ff147219 */ /* 0x000fe40000011614 */
[----:B--2---:R-:W-:Y:S01]  /*21b0*/  SHF.R.U32.HI R19, RZ, R17, R22 ;  /* 0x00000011ff137219 */ /* 0x004fe20000011616 */
[----:B------:R-:W-:Y:S01]  /*21c0*/  IMAD.HI.U32 R22, R11, R5, RZ ;  /* 0x000000050b167227 */ /* 0x000fe200078e00ff */
[----:B------:R-:W-:Y:S02]  /*21d0*/  SHF.R.U32.HI R24, RZ, R7, R24 ;  /* 0x00000007ff187219 */ /* 0x000fe40000011618 */
[----:B------:R-:W-:Y:S02]  /*21e0*/  SEL R19, R0, R19, !P0 ;  /* 0x0000001300137207 */ /* 0x000fe40004000000 */
[----:B------:R-:W-:Y:S02]  /*21f0*/  SHF.R.U32.HI R22, RZ, R17, R22 ;  /* 0x00000011ff167219 */ /* 0x000fe40000011616 */
[----:B----4-:R-:W-:-:S02]  /*2200*/  ISETP.NE.AND P1, PT, R18, 0x1, PT ;  /* 0x000000011200780c */ /* 0x010fc40003f25270 */
[----:B------:R-:W-:Y:S02]  /*2210*/  SEL R5, R11, R22, !P0 ;  /* 0x000000160b057207 */ /* 0x000fe40004000000 */
[----:B------:R-:W-:Y:S02]  /*2220*/  SEL R21, R9, R20, !P1 ;  /* 0x0000001409157207 */ /* 0x000fe40004800000 */
[----:B------:R-:W-:Y:S01]  /*2230*/  SEL R7, R13, R24, !P1 ;  /* 0x000000180d077207 */ /* 0x000fe20004800000 */
[----:B---3--:R-:W-:Y:S01]  /*2240*/  IMAD.HI.U32 R20, R19, R2, RZ ;  /* 0x0000000213147227 */ /* 0x008fe200078e00ff */
[----:B------:R-:W-:-:S03]  /*2250*/  IADD3 R17, PT, PT, -R5, RZ, RZ ;  /* 0x000000ff05117210 */ /* 0x000fc60007ffe1ff */
        /* <DEDUP_REMOVED lines=11> */
[----:B------:R-:W-:-:S04]  /*2310*/  @!P0 IMAD.HI.U32 R20, R7, R2, RZ ;  /* 0x0000000207148227 */ /* 0x000fc800078e00ff */
[----:B------:R-:W-:Y:S01]  /*2320*/  IMAD.MOV R2, RZ, RZ, -R6 ;  /* 0x000000ffff027224 */ /* 0x000fe200078e0a06 */
[----:B------:R-:W-:-:S03]  /*2330*/  @!P0 SHF.R.U32.HI R20, RZ, R3, R20 ;  /* 0x00000003ff148219 */ /* 0x000fc60000011614 */
[----:B------:R-:W-:Y:S01]  /*2340*/  IMAD R2, R72, R2, R5 ;  /* 0x0000000248027224 */ /* 0x000fe200078e0205 */
        /* <DEDUP_REMOVED lines=9> */
.L_x_40:
[----:B------:R-:W1:Y:S02]  /*23e0*/  LDCU UR8, c[0x0][0xb30] ;  /* 0x00016600ff0877ac */ /* 0x000e640008000800 */
[----:B-1----:R-:W-:-:S09]  /*23f0*/  UISETP.NE.AND UP0, UPT, UR8, 0x1, UPT ;  /* 0x000000010800788c */ /* 0x002fd2000bf05270 */
[----:B------:R-:W-:Y:S05]  /*2400*/  BRA.U UP0, `(.L_x_41) ;  /* 0x0000000100407547 */ /* 0x000fea000b800000 */
[----:B------:R-:W1:Y:S08]  /*2410*/  LDC.64 R4, c[0x0][0xb10] ;  /* 0x0002c400ff047b82 */ /* 0x000e700000000a00 */
[----:B------:R-:W2:Y:S08]  /*2420*/  LDC.64 R2, c[0x0][0xb18] ;  /* 0x0002c600ff027b82 */ /* 0x000eb00000000a00 */
[----:B------:R-:W4:Y:S08]  /*2430*/  LDC R6, c[0x0][0xb20] ;  /* 0x0002c800ff067b82 */ /* 0x000f300000000800 */
[----:B------:R-:W3:Y:S01]  /*2440*/  LDC R18, c[0x0][0xb0c] ;  /* 0x0002c300ff127b82 */ /* 0x000ee20000000800 */
[----:B-1----:R-:W-:-:S05]  /*2450*/  IMAD.HI.U32 R4, R13, R4, RZ ;  /* 0x000000040d047227 */ /* 0x002fca00078e00ff */
[----:B------:R-:W-:Y:S01]  /*2460*/  SHF.R.U32.HI R4, RZ, R5, R4 ;  /* 0x00000005ff047219 */ /* 0x000fe20000011604 */
[----:B--2---:R-:W-:Y:S01]  /*2470*/  IMAD.HI.U32 R3, R11, R3, RZ ;  /* 0x000000030b037227 */ /* 0x004fe200078e00ff */
[----:B------:R-:W-:-:S04]  /*2480*/  ISETP.NE.AND P0, PT, R2, 0x1, PT ;  /* 0x000000010200780c */ /* 0x000fc80003f05270 */
[----:B----4-:R-:W-:-:S04]  /*2490*/  SHF.R.U32.HI R6, RZ, R6, R3 ;  /* 0x00000006ff067219 */ /* 0x010fc80000011603 */
[----:B------:R-:W-:Y:S02]  /*24a0*/  SEL R3, R11, R6, !P0 ;  /* 0x000000060b037207 */ /* 0x000fe40004000000 */
[----:B---3--:R-:W-:-:S04]  /*24b0*/  ISETP.NE.AND P1, PT, R18, 0x1, PT ;  /* 0x000000011200780c */ /* 0x008fc80003f25270 */
[----:B------:R-:W-:-:S05]  /*24c0*/  SEL R4, R13, R4, !P1 ;  /* 0x000000040d047207 */ /* 0x000fca0004800000 */
[----:B------:R-:W-:Y:S02]  /*24d0*/  IMAD.IADD R5, R3, 0x1, -R4 ;  /* 0x0000000103057824 */ /* 0x000fe400078e0a04 */
[----:B------:R-:W-:Y:S02]  /*24e0*/  IMAD.IADD R3, R4, 0x1, -R3 ;  /* 0x0000000104037824 */ /* 0x000fe400078e0a03 */
[----:B------:R-:W-:Y:S02]  /*24f0*/  IMAD R13, R5, R18, R13 ;  /* 0x00000012050d7224 */ /* 0x000fe400078e020d */
[----:B------:R-:W-:-:S07]  /*2500*/  IMAD R11, R3, R2, R11 ;  /* 0x00000002030b7224 */ /* 0x000fce00078e020b */
.L_x_41:
[----:B------:R-:W-:Y:S01]  /*2510*/  VIADD R14, R14, 0x1 ;  /* 0x000000010e0e7836 */ /* 0x000fe20000000000 */
[----:B------:R-:W-:Y:S01]  /*2520*/  PLOP3.LUT P1, PT, PT, PT, PT, 0x80, 0x8 ;  /* 0x000000000008781c */ /* 0x000fe20003f2f070 */
[----:B------:R-:W-:Y:S02]  /*2530*/  IMAD.IADD R21, R13, 0x1, R154 ;  /* 0x000000010d157824 */ /* 0x000fe400078e029a */
[----:B------:R-:W-:Y:S01]  /*2540*/  IMAD.IADD R20, R11, 0x1, R152 ;  /* 0x000000010b147824 */ /* 0x000fe200078e0298 */
[----:B------:R-:W-:-:S04]  /*2550*/  ISETP.NE.AND P0, PT, R14, 0x2, PT ;  /* 0x000000020e00780c */ /* 0x000fc80003f05270 */
[----:B------:R-:W-:Y:S02]  /*2560*/  SEL R3, RZ, 0x1, P0 ;  /* 0x00000001ff037807 */ /* 0x000fe40000000000 */
[----:B------:R-:W-:Y:S02]  /*2570*/  SEL R14, R14, RZ, P0 ;  /* 0x000000ff0e0e7207 */ /* 0x000fe40000000000 */
[----:B------:R-:W-:Y:S01]  /*2580*/  LOP3.LUT R12, R12, R3, RZ, 0x3c, !PT ;  /* 0x000000030c0c7212 */ /* 0x000fe200078e3cff */
[----:B------:R-:W-:Y:S06]  /*2590*/  @P2 BRA `(.L_x_42) ;  /* 0xfffffff000642947 */ /* 0x000fec000383ffff */
[----:B------:R-:W-:Y:S01]  /*25a0*/  UIADD3 UR6, UPT, UPT, UR6, 0x20, URZ ;  /* 0x0000002006067890 */ /* 0x000fe2000fffe0ff */
[----:B------:R-:W-:-:S03]  /*25b0*/  SHF.L.U32 R3, R15, 0x1f, RZ ;  /* 0x0000001f0f037819 */ /* 0x000fc600000006ff */
[----:B------:R-:W-:-:S09]  /*25c0*/  ULEA UR4, UR23, UR6, 0x3 ;  /* 0x0000000617047291 */ /* 0x000fd2000f8e18ff */
[----:B------:R-:W1:Y:S02]  /*25d0*/  SYNCS.PHASECHK.TRANS64.TRYWAIT P0, [UR4], R3 ;  /* 0x00000003ff0075a7 */ /* 0x000e640008001104 */
[----:B-1----:R-:W-:Y:S05]  /*25e0*/  @!P0 BRA `(.L_x_43) ;  /* 0x0000009000ac8947 */ /* 0x002fea0003800000 */
.L_x_146:
[----:B------:R-:W-:-:S04]  /*25f0*/  UIADD3 UR5, UPT, UPT, UR23, 0x1, URZ ;  /* 0x0000000117057890 */ /* 0x000fc8000fffe0ff */
[----:B------:R-:W-:-:S04]  /*2600*/  UISETP.NE.AND UP0, UPT, UR5, 0x4, UPT ;  /* 0x000000040500788c */ /* 0x000fc8000bf05270 */
[----:B------:R-:W-:Y:S02]  /*2610*/  USEL UR7, URZ, 0x1, UP0 ;  /* 0x00000001ff077887 */ /* 0x000fe40008000000 */
[----:B------:R-:W-:-:S04]  /*2620*/  USEL UR5, UR5, URZ, UP0 ;  /* 0x000000ff05057287 */ /* 0x000fc80008000000 */
[----:B------:R-:W-:Y:S01]  /*2630*/  ULEA UR4, UR5, UR6, 0x3 ;  /* 0x0000000605047291 */ /* 0x000fe2000f8e18ff */
[----:B------:R-:W-:-:S04]  /*2640*/  LOP3.LUT R2, R15, UR7, RZ, 0x3c, !PT ;  /* 0x000000070f027c12 */ /* 0x000fc8000f8e3cff */
[----:B-1----:R-:W-:-:S04]  /*2650*/  SHF.L.U32 R3, R2, 0x1f, RZ ;  /* 0x0000001f02037819 */ /* 0x002fc800000006ff */
[----:B------:R-:W1:Y:S02]  /*2660*/  SYNCS.PHASECHK.TRANS64.TRYWAIT P0, [UR4], R3 ;  /* 0x00000003ff0075a7 */ /* 0x000e640008001104 */
[----:B-1----:R-:W-:Y:S05]  /*2670*/  @!P0 BRA `(.L_x_44) ;  /* 0x0000009000a08947 */ /* 0x002fea0003800000 */
.L_x_148:
        /* <DEDUP_REMOVED lines=9> */
.L_x_150:
[----:B------:R-:W-:-:S04]  /*2710*/  UIADD3 UR5, UPT, UPT, UR5, 0x1, URZ ;  /* 0x0000000105057890 */ /* 0x000fc8000fffe0ff */
[----:B------:R-:W-:-:S04]  /*2720*/  UISETP.NE.AND UP0, UPT, UR5, 0x4, UPT ;  /* 0x000000040500788c */ /* 0x000fc8000bf05270 */
[----:B------:R-:W-:Y:S02]  /*2730*/  USEL UR4, URZ, 0x1, UP0 ;  /* 0x00000001ff047887 */ /* 0x000fe40008000000 */
[----:B------:R-:W-:-:S04]  /*2740*/  USEL UR5, UR5, URZ, UP0 ;  /* 0x000000ff05057287 */ /* 0x000fc80008000000 */
[----:B------:R-:W-:Y:S01]  /*2750*/  ULEA UR5, UR5, UR6, 0x3 ;  /* 0x0000000605057291 */ /* 0x000fe2000f8e18ff */
[----:B-1----:R-:W-:-:S04]  /*2760*/  LOP3.LUT R3, R2, UR4, RZ, 0x3c, !PT ;  /* 0x0000000402037c12 */ /* 0x002fc8000f8e3cff */
[----:B------:R-:W-:Y:S01]  /*2770*/  SHF.L.U32 R3, R3, 0x1f, RZ ;  /* 0x0000001f03037819 */ /* 0x000fe200000006ff */
[----:B---3--:R-:W-:-:S07]  /*2780*/  IMAD.U32 R0, RZ, RZ, UR5 ;  /* 0x00000005ff007e24 */ /* 0x008fce000f8e00ff */
.L_x_46:
[----:B-1----:R1:W2:Y:S02]  /*2790*/  SYNCS.PHASECHK.TRANS64.TRYWAIT P0, [R0+URZ], R3 ;  /* 0x00000003000075a7 */ /* 0x0022a400080011ff */
[----:B--2---:R-:W-:Y:S05]  /*27a0*/  @!P0 NANOSLEEP.SYNCS 0x989680 ;  /* 0x009896800000895d */ /* 0x004fea0003900000 */
[----:B------:R-:W2:Y:S02]  /*27b0*/  @!P0 SYNCS.PHASECHK.TRANS64 P0, [R0+URZ], R3 ;  /* 0x00000003000085a7 */ /* 0x000ea400080010ff */
[----:B--2---:R-:W-:Y:S05]  /*27c0*/  @P0 EXIT ;  /* 0x000000000000094d */ /* 0x004fea0003800000 */
[----:B------:R-:W-:Y:S05]  /*27d0*/  BRA `(.L_x_46) ;  /* 0xfffffffc00ec7947 */ /* 0x000fea000383ffff */
.L_x_22:
[----:B------:R-:W-:-:S04]  /*27e0*/  UISETP.NE.AND UP1, UPT, UR37, URZ, UPT ;  /* 0x000000ff2500728c */ /* 0x000fc8000bf25270 */
[----:B------:R-:W-:-:S09]  /*27f0*/  UISETP.NE.OR UP1, UPT, UR10, 0x1, UP1 ;  /* 0x000000010a00788c */ /* 0x000fd20008f25670 */
[----:B------:R-:W-:Y:S05]  /*2800*/  BRA.U UP1, `(.L_x_47) ;  /* 0x00000005014c7547 */ /* 0x000fea000b800000 */
[----:B------:R-:W-:Y:S01]  /*2810*/  HFMA2 R11, -RZ, RZ, 0, 0 ;  /* 0x00000000ff0b7431 */ /* 0x000fe200000001ff */
[----:B------:R-:W-:Y:S01]  /*2820*/  ISETP.GE.U32.AND P2, PT, R10, 0x2, PT ;  /* 0x000000020a00780c */ /* 0x000fe20003f46070 */
[----:B------:R-:W-:Y:S01]  /*2830*/  IMAD.MOV.U32 R12, RZ, RZ, 0x1 ;  /* 0x00000001ff0c7424 */ /* 0x000fe200078e00ff */
[----:B------:R-:W-:Y:S01]  /*2840*/  CS2R R8, SRZ ;  /* 0x0000000000087805 */ /* 0x000fe2000001ff00 */
[----:B------:R-:W-:Y:S01]  /*2850*/  IMAD.MOV.U32 R3, RZ, RZ, RZ ;  /* 0x000000ffff037224 */ /* 0x000fe200078e00ff */
[----:B------:R-:W-:Y:S01]  /*2860*/  UMOV UR4, 0x400 ;  /* 0x0000040000047882 */ /* 0x000fe20000000000 */
[----:B------:R-:W-:Y:S01]  /*2870*/  UMOV UR6, URZ ;  /* 0x000000ff00067c82 */ /* 0x000fe20008000000 */
[----:B------:R-:W-:-:S12]  /*2880*/  ULEA UR37, UR37, UR4, 0x18 ;  /* 0x0000000425257291 */ /* 0x000fd8000f8ec0ff */
.L_x_51:
[----:B------:R-:W-:Y:S02]  /*2890*/  LEA R0, R3, UR37, 0x3 ;  /* 0x0000002503007c11 */ /* 0x000fe4000f8e18ff */
[----:B------:R-:W-:-:S03]  /*28a0*/  SHF.L.U32 R5, R8, 0x1f, RZ ;  /* 0x0000001f08057819 */ /* 0x000fc600000006ff */
[----:B------:R-:W-:Y:S01]  /*28b0*/  VIADD R4, R0, 0xe0 ;  /* 0x000000e000047836 */ /* 0x000fe20000000000 */
[----:B------:R-:W1:Y:S02]  /*28c0*/  SYNCS.PHASECHK.TRANS64.TRYWAIT P0, [R0+URZ+0xd0], R5 ;  /* 0x0000d005000075a7 */ /* 0x000e6400080011ff */
[----:B-1----:R-:W-:Y:S05]  /*28d0*/  @!P0 BRA `(.L_x_48) ;  /* 0x0000009000388947 */ /* 0x002fea0003800000 */
.L_x_151:
[----:B------:R-:W-:Y:S01]  /*28e0*/  ULEA UR5, UR6, UR37, 0x3 ;  /* 0x0000002506057291 */ /* 0x000fe2000f8e18ff */
[----:B------:R-:W-:Y:S01]  /*28f0*/  PRMT R4, RZ, 0x654, R4 ;  /* 0x00000654ff047816 */ /* 0x000fe20000000004 */
[----:B-1----:R-:W-:Y:S01]  /*2900*/  @!P2 IMAD.MOV.U32 R5, RZ, RZ, 0x10 ;  /* 0x00000010ff05a424 */ /* 0x002fe200078e00ff */
[----:B------:R-:W-:Y:S01]  /*2910*/  SHF.L.U32 R7, R12, 0x1f, RZ ;  /* 0x0000001f0c077819 */ /* 0x000fe200000006ff */
[----:B------:R-:W-:Y:S01]  /*2920*/  UIADD3 UR4, UPT, UPT, UR5, 0x90, URZ ;  /* 0x0000009005047890 */ /* 0x000fe2000fffe0ff */
[----:B------:R1:W-:Y:S05]  /*2930*/  SYNCS.ARRIVE.TRANS64.RED.A1T0 RZ, [R4+URZ], RZ ;  /* 0x000000ff04ff79a7 */ /* 0x0003ea00081004ff */
[----:B------:R-:W-:Y:S01]  /*2940*/  IMAD.U32 R13, RZ, RZ, UR4 ;  /* 0x00000004ff0d7e24 */ /* 0x000fe2000f8e00ff */
[----:B------:R-:W2:Y:S04]  /*2950*/  SYNCS.PHASECHK.TRANS64.TRYWAIT P0, [UR5+0xa0], R7 ;  /* 0x0000a007ff0075a7 */ /* 0x000ea80008001105 */
[----:B------:R-:W-:Y:S01]  /*2960*/  PRMT R13, R10, 0x654, R13 ;  /* 0x000006540a0d7816 */ /* 0x000fe2000000000d */
[----:B-12---:R-:W-:Y:S06]  /*2970*/  @!P0 BRA `(.L_x_49) ;  /* 0x0000009000248947 */ /* 0x006fec0003800000 */
.L_x_153:
[----:B------:R-:W-:Y:S01]  /*2980*/  ULEA UR4, UR6, UR37, 0x4 ;  /* 0x0000002506047291 */ /* 0x000fe2000f8e20ff */
[----:B------:R-:W-:Y:S01]  /*2990*/  SEL R2, R13, R2, !P2 ;  /* 0x000000020d027207 */ /* 0x000fe20005000000 */
[----:B------:R-:W-:Y:S01]  /*29a0*/  UIADD3 UR5, UPT, UPT, UR5, 0x90, URZ ;  /* 0x0000009005057890 */ /* 0x000fe2000fffe0ff */
[----:B-1----:R-:W-:Y:S01]  /*29b0*/  LEA R0, R11, UR37, 0x3 ;  /* 0x000000250b007c11 */ /* 0x002fe2000f8e18ff */
[----:B------:R-:W-:Y:S01]  /*29c0*/  UIADD3 UR4, UPT, UPT, UR4, 0x100, URZ ;  /* 0x0000010004047890 */ /* 0x000fe2000fffe0ff */
[----:B------:R1:W-:Y:S01]  /*29d0*/  @!P2 SYNCS.ARRIVE.TRANS64.RED RZ, [R2+URZ], R5 ;  /* 0x0000000502ffa9a7 */ /* 0x0003e200080004ff */
[----:B------:R-:W-:Y:S01]  /*29e0*/  UIADD3 UR6, UPT, UPT, UR6, 0x1, URZ ;  /* 0x0000000106067890 */ /* 0x000fe2000fffe0ff */
[----:B------:R-:W-:-:S03]  /*29f0*/  VIADD R3, R3, 0x1 ;  /* 0x0000000103037836 */ /* 0x000fc60000000000 */
[----:B------:R-:W-:Y:S02]  /*2a00*/  UISETP.NE.AND UP0, UPT, UR6, 0x2, UPT ;  /* 0x000000020600788c */ /* 0x000fe4000bf05270 */
[----:B------:R-:W-:Y:S01]  /*2a10*/  ISETP.NE.AND P0, PT, R3, 0x2, PT ;  /* 0x000000020300780c */ /* 0x000fe20003f05270 */
[----:B------:R-:W-:Y:S06]  /*2a20*/  UGETNEXTWORKID.BROADCAST [UR4], [UR5] ;  /* 0x00000000040073ca */ /* 0x000fec0008000100 */
[----:B------:R-:W-:Y:S02]  /*2a30*/  USEL UR4, URZ, 0x1, UP0 ;  /* 0x00000001ff047887 */ /* 0x000fe40008000000 */
[----:B------:R-:W-:-:S04]  /*2a40*/  USEL UR6, UR6, URZ, UP0 ;  /* 0x000000ff06067287 */ /* 0x000fc80008000000 */
[----:B------:R-:W-:Y:S02]  /*2a50*/  LOP3.LUT R12, R12, UR4, RZ, 0x3c, !PT ;  /* 0x000000040c0c7c12 */ /* 0x000fe4000f8e3cff */
[----:B-1----:R-:W-:-:S04]  /*2a60*/  SHF.L.U32 R5, R9, 0x1f, RZ ;  /* 0x0000001f09057819 */ /* 0x002fc800000006ff */
[----:B------:R-:W1:Y:S02]  /*2a70*/  SYNCS.PHASECHK.TRANS64.TRYWAIT P1, [R0+URZ+0x90], R5 ;  /* 0x00009005000075a7 */ /* 0x000e6400080211ff */
[----:B-1----:R-:W-:Y:S05]  /*2a80*/  @!P1 BRA `(.L_x_50) ;  /* 0x0000008c00f89947 */ /* 0x002fea0003800000 */
.L_x_154:
[----:B------:R-:W-:Y:S01]  /*2a90*/  LEA R4, R11, UR37, 0x4 ;  /* 0x000000250b047c11 */ /* 0x000fe2000f8e20ff */
[----:B-1----:R-:W-:Y:S01]  /*2aa0*/  VIADD R0, R0, 0xa0 ;  /* 0x000000a000007836 */ /* 0x002fe20000000000 */
[----:B------:R-:W-:Y:S01]  /*2ab0*/  SEL R3, R3, RZ, P0 ;  /* 0x000000ff03037207 */ /* 0x000fe20000000000 */
[----:B------:R-:W-:-:S03]  /*2ac0*/  VIADD R11, R11, 0x1 ;  /* 0x000000010b0b7836 */ /* 0x000fc60000000000 */
[----:B------:R-:W1:Y:S01]  /*2ad0*/  LDS.128 R4, [R4+0x100] ;  /* 0x0001000004047984 */ /* 0x000e620000000c00 */
[----:B------:R-:W-:Y:S02]  /*2ae0*/  PRMT R0, RZ, 0x654, R0 ;  /* 0x00000654ff007816 */ /* 0x000fe40000000000 */
[C---:B------:R-:W-:Y:S01]  /*2af0*/  ISETP.NE.AND P1, PT, R11.reuse, 0x2, PT ;  /* 0x000000020b00780c */ /* 0x040fe20003f25270 */
[----:B------:R-:W-:Y:S01]  /*2b00*/  @!PT LDS RZ, [RZ] ;  /* 0x00000000fffff984 */ /* 0x000fe20000000800 */
[----:B------:R-:W-:Y:S01]  /*2b10*/  @!PT LDS RZ, [RZ] ;  /* 0x00000000fffff984 */ /* 0x000fe20000000800 */
[----:B------:R-:W-:Y:S01]  /*2b20*/  @!PT LDS RZ, [RZ] ;  /* 0x00000000fffff984 */ /* 0x000fe20000000800 */
[----:B------:R-:W-:Y:S01]  /*2b30*/  @!PT LDS RZ, [RZ] ;  /* 0x00000000fffff984 */ /* 0x000fe20000000800 */
[----:B------:R2:W-:Y:S06]  /*2b40*/  MEMBAR.ALL.CTA ;  /* 0x0000000000007992 */ /* 0x0005ec0000008000 */
[----:B--2---:R-:W2:Y:S01]  /*2b50*/  FENCE.VIEW.ASYNC.S ;  /* 0x00000000000073c6 */ /* 0x004ea20000000000 */
[----:B------:R-:W-:Y:S01]  /*2b60*/  SEL R11, R11, RZ, P1 ;  /* 0x000000ff0b0b7207 */ /* 0x000fe20000800000 */
[----:B--2---:R2:W-:Y:S01]  /*2b70*/  SYNCS.ARRIVE.TRANS64.RED.A1T0 RZ, [R0+URZ], RZ ;  /* 0x000000ff00ff79a7 */ /* 0x0045e200081004ff */
[----:B-1----:R-:W-:-:S02]  /*2b80*/  LOP3.LUT P3, RZ, R6, 0x1, RZ, 0xc0, !PT ;  /* 0x0000000106ff7812 */ /* 0x002fc4000786c0ff */
[----:B------:R-:W-:-:S04]  /*2b90*/  SEL R5, RZ, 0x1, P0 ;  /* 0x00000001ff057807 */ /* 0x000fc80000000000 */
[----:B------:R-:W-:Y:S02]  /*2ba0*/  LOP3.LUT R8, R8, R5, RZ, 0x3c, !PT ;  /* 0x0000000508087212 */ /* 0x000fe400078e3cff */
[----:B--2---:R-:W-:-:S04]  /*2bb0*/  SEL R0, RZ, 0x1, P1 ;  /* 0x00000001ff007807 */ /* 0x004fc80000800000 */
[----:B------:R-:W-:Y:S01]  /*2bc0*/  LOP3.LUT R9, R9, R0, RZ, 0x3c, !PT ;  /* 0x0000000009097212 */ /* 0x000fe200078e3cff */
[----:B------:R-:W-:Y:S06]  /*2bd0*/  @P3 BRA `(.L_x_51) ;  /* 0xfffffffc002c3947 */ /* 0x000fec000383ffff */
[----:B------:R-:W-:Y:S01]  /*2be0*/  ULEA UR5, UR6, UR37, 0x3 ;  /* 0x0000002506057291 */ /* 0x000fe2000f8e18ff */
[----:B------:R-:W-:-:S08]  /*2bf0*/  SHF.L.U32 R3, R12, 0x1f, RZ ;  /* 0x0000001f0c037819 */ /* 0x000fd000000006ff */
[----:B------:R-:W1:Y:S02]  /*2c00*/  SYNCS.PHASECHK.TRANS64 P0, [UR5+0xa0], R3 ;  /* 0x0000a003ff0075a7 */ /* 0x000e640008001005 */
[----:B-1----:R-:W-:Y:S05]  /*2c10*/  @P0 BRA `(.L_x_52) ;  /* 0x0000000000080947 */ /* 0x002fea0003800000 */
[----:B------:R-:W1:Y:S02]  /*2c20*/  SYNCS.PHASECHK.TRANS64.TRYWAIT P0, [UR5+0xa0], R3 ;  /* 0x0000a003ff0075a7 */ /* 0x000e640008001105 */
[----:B-1----:R-:W-:Y:S05]  /*2c30*/  @!P0 BRA `(.L_x_53) ;  /* 0x0000008c00a08947 */ /* 0x002fea0003800000 */
.L_x_52:
[----:B------:R-:W-:-:S04]  /*2c40*/  UIADD3 UR4, UPT, UPT, UR6, 0x1, URZ ;  /* 0x0000000106047890 */ /* 0x000fc8000fffe0ff */
[----:B------:R-:W-:-:S04]  /*2c50*/  UISETP.NE.AND UP0, UPT, UR4, 0x2, UPT ;  /* 0x000000020400788c */ /* 0x000fc8000bf05270 */
[----:B------:R-:W-:Y:S02]  /*2c60*/  USEL UR7, URZ, 0x1, UP0 ;  /* 0x00000001ff077887 */ /* 0x000fe40008000000 */
[----:B------:R-:W-:-:S04]  /*2c70*/  USEL UR4, UR4, URZ, UP0 ;  /* 0x000000ff04047287 */ /* 0x000fc80008000000 */
[----:B------:R-:W-:Y:S01]  /*2c80*/  ULEA UR4, UR4, UR37, 0x3 ;  /* 0x0000002504047291 */ /* 0x000fe2000f8e18ff */
[----:B-1----:R-:W-:-:S04]  /*2c90*/  LOP3.LUT R3, R12, UR7, RZ, 0x3c, !PT ;  /* 0x000000070c037c12 */ /* 0x002fc8000f8e3cff */
[----:B------:R-:W-:-:S04]  /*2ca0*/  SHF.L.U32 R0, R3, 0x1f, RZ ;  /* 0x0000001f03007819 */ /* 0x000fc800000006ff */
[----:B------:R-:W1:Y:S02]  /*2cb0*/  SYNCS.PHASECHK.TRANS64 P0, [UR4+0xa0], R0 ;  /* 0x0000a000ff0075a7 */ /* 0x000e640008001004 */
[----:B-1----:R-:W-:Y:S05]  /*2cc0*/  @P0 EXIT ;  /* 0x000000000000094d */ /* 0x002fea0003800000 */
[----:B------:R-:W-:Y:S02]  /*2cd0*/  SHF.L.U32 R3, R3, 0x1f, RZ ;  /* 0x0000001f03037819 */ /* 0x000fe400000006ff */
[----:B------:R-:W-:-:S07]  /*2ce0*/  MOV R0, UR4 ;  /* 0x0000000400007c02 */ /* 0x000fce0008000f00 */
.L_x_54:
[----:B-1----:R1:W2:Y:S02]  /*2cf0*/  SYNCS.PHASECHK.TRANS64.TRYWAIT P0, [R0+URZ+0xa0], R3 ;  /* 0x0000a003000075a7 */ /* 0x0022a400080011ff */
[----:B--2---:R-:W-:Y:S05]  /*2d00*/  @!P0 NANOSLEEP.SYNCS 0x989680 ;  /* 0x009896800000895d */ /* 0x004fea0003900000 */
[----:B------:R-:W2:Y:S02]  /*2d10*/  @!P0 SYNCS.PHASECHK.TRANS64 P0, [R0+URZ+0xa0], R3 ;  /* 0x0000a003000085a7 */ /* 0x000ea400080010ff */
[----:B--2---:R-:W-:Y:S05]  /*2d20*/  @P0 EXIT ;  /* 0x000000000000094d */ /* 0x004fea0003800000 */
[----:B------:R-:W-:Y:S05]  /*2d30*/  BRA `(.L_x_54) ;  /* 0xfffffffc00ec7947 */ /* 0x000fea000383ffff */
.L_x_47:
[----:B------:R-:W-:Y:S05]  /*2d40*/  BRA.U UP4, `(.L_x_55) ;  /* 0x0000001104587547 */ /* 0x000fea000b800000 */
[----:B------:R-:W-:Y:S01]  /*2d50*/  UMOV UR6, 0x40 ;  /* 0x0000004000067882 */ /* 0x000fe20000000000 */
[----:B------:R-:W-:Y:S01]  /*2d60*/  NOP ;  /* 0x0000000000007918 */ /* 0x000fe20000000000 */
[----:B------:R-:W-:Y:S01]  /*2d70*/  ULEA UR6, UR37, UR6, 0x18 ;  /* 0x0000000625067291 */ /* 0x000fe2000f8ec0ff */
[----:B------:R-:W-:Y:S02]  /*2d80*/  UMOV UR7, 0x400 ;  /* 0x0000040000077882 */ /* 0x000fe40000000000 */
[----:B------:R-:W-:-:S06]  /*2d90*/  ULEA UR37, UR37, UR7, 0x18 ;  /* 0x0000000725257291 */ /* 0x000fcc000f8ec0ff */
[----:B------:R-:W1:Y:S02]  /*2da0*/  LDS.U8 R2, [UR6+0x1c] ;  /* 0x00001c06ff027984 */ /* 0x000e640008000000 */
[----:B-1----:R-:W-:-:S13]  /*2db0*/  ISETP.NE.AND P0, PT, R2, RZ, PT ;  /* 0x000000ff0200720c */ /* 0x002fda0003f05270 */
[----:B------:R-:W-:Y:S05]  /*2dc0*/  @P0 BRA `(.L_x_56) ;  /* 0x0000000400080947 */ /* 0x000fea0003800000 */
[----:B------:R-:W-:Y:S02]  /*2dd0*/  UISETP.NE.U32.AND UP0, UPT, UR5, 0x1, UPT ;  /* 0x000000010500788c */ /* 0x000fe4000bf05070 */
[----:B------:R-:W-:-:S07]  /*2de0*/  UIADD3 UR8, UPT, UPT, UR6, 0x8, URZ ;  /* 0x0000000806087890 */ /* 0x000fce000fffe0ff */
[----:B------:R-:W-:Y:S05]  /*2df0*/  BRA.U !UP0, `(.L_x_57) ;  /* 0x00000001089c7547 */ /* 0x000fea000b800000 */
[----:B------:R-:W-:Y:S01]  /*2e00*/  ELECT P0, URZ, PT ;  /* 0x0000000000ff782f */ /* 0x000fe20003800000 */
[----:B------:R-:W-:-:S12]  /*2e10*/  BSSY B0, `(.L_x_57) ;  /* 0x0000025000007945 */ /* 0x000fd80003800000 */
[----:B------:R-:W-:Y:S05]  /*2e20*/  @!P0 BRA `(.L_x_58) ;  /* 0x00000000008c8947 */ /* 0x000fea0003800000 */
[----:B------:R-:W-:-:S05]  /*2e30*/  UMOV UR7, 0x10 ;  /* 0x0000001000077882 */ /* 0x000fca0000000000 */
[----:B------:R-:W-:Y:S04]  /*2e40*/  DEPBAR.LE SB1, 0x36 ;  /* 0x00009d800000791a */ /* 0x000fe80000000000 */
[----:B------:R-:W1:Y:S02]  /*2e50*/  UTCATOMSWS.2CTA.FIND_AND_SET.ALIGN UP1, UR7, UR7 ;  /* 0x00000007000775e3 */ /* 0x000e640008220800 */
[----:B-1----:R-:W-:Y:S01]  /*2e60*/  MOV R11, UR7 ;  /* 0x00000007000b7c02 */ /* 0x002fe20008000f00 */
[----:B------:R-:W-:Y:S06]  /*2e70*/  BRA.U UP1, `(.L_x_59) ;  /* 0x0000000101187547 */ /* 0x000fec000b800000 */
.L_x_60:
[----:B------:R-:W-:Y:S05]  /*2e80*/  NANOSLEEP 0x64 ;  /* 0x000000640000795d */ /* 0x000fea0003800000 */
[----:B------:R-:W-:-:S05]  /*2e90*/  UMOV UR7, 0x10 ;  /* 0x0000001000077882 */ /* 0x000fca0000000000 */
[----:B------:R-:W-:Y:S04]  /*2ea0*/  DEPBAR.LE SB1, 0x36 ;  /* 0x00009d800000791a */ /* 0x000fe80000000000 */
[----:B------:R-:W1:Y:S02]  /*2eb0*/  UTCATOMSWS.2CTA.FIND_AND_SET.ALIGN UP1, UR7, UR7 ;  /* 0x00000007000775e3 */ /* 0x000e640008220800 */
[----:B-1----:R-:W-:Y:S01]  /*2ec0*/  MOV R11, UR7 ;  /* 0x00000007000b7c02 */ /* 0x002fe20008000f00 */
[----:B------:R-:W-:Y:S05]  /*2ed0*/  BRA.U !UP1, `(.L_x_60) ;  /* 0xfffffffd09e87547 */ /* 0x000fea000b83ffff */
.L_x_59:
[----:B------:R-:W1:Y:S01]  /*2ee0*/  LDS R5, [UR6+0x10] ;  /* 0x00001006ff057984 */ /* 0x000e620008000800 */
[----:B------:R-:W-:Y:S01]  /*2ef0*/  IMAD.U32 R3, RZ, RZ, UR37 ;  /* 0x00000025ff037e24 */ /* 0x000fe2000f8e00ff */
[----:B------:R-:W-:-:S03]  /*2f00*/  MOV R2, UR4 ;  /* 0x0000000400027c02 */ /* 0x000fc60008000f00 */
[----:B------:R-:W-:Y:S01]  /*2f10*/  VIADD R3, R3, 0x120 ;  /* 0x0000012003037836 */ /* 0x000fe20000000000 */
[----:B-1----:R-:W-:-:S04]  /*2f20*/  SHF.L.U32 R5, R5, 0x1f, RZ ;  /* 0x0000001f05057819 */ /* 0x002fc800000006ff */
[----:B------:R-:W1:Y:S02]  /*2f30*/  SYNCS.PHASECHK.TRANS64.TRYWAIT P0, [UR6+0x8], R5 ;  /* 0x00000805ff0075a7 */ /* 0x000e640008001106 */
[----:B-1----:R-:W-:Y:S05]  /*2f40*/  @P0 BRA `(.L_x_61) ;  /* 0x0000000000080947 */ /* 0x002fea0003800000 */
[----:B------:R-:W1:Y:S02]  /*2f50*/  SYNCS.PHASECHK.TRANS64.TRYWAIT P0, [UR6+0x8], R5 ;  /* 0x00000805ff0075a7 */ /* 0x000e640008001106 */
[----:B-1----:R-:W-:Y:S05]  /*2f60*/  @!P0 BRA `(.L_x_62) ;  /* 0x0000008800ec8947 */ /* 0x002fea0003800000 */
.L_x_61:
[----:B-1----:R-:W-:Y:S01]  /*2f70*/  HFMA2 R4, -RZ, RZ, 0, 5.9604644775390625e-08 ;  /* 0x00000001ff047431 */ /* 0x002fe200000001ff */
[----:B------:R-:W-:Y:S01]  /*2f80*/  UPRMT UR7, UR4, 0x654, UR8 ;  /* 0x0000065404077896 */ /* 0x000fe20008000008 */
[----:B------:R-:W-:Y:S01]  /*2f90*/  IMAD.MOV.U32 R6, RZ, RZ, 0xffff ;  /* 0x0000ffffff067424 */ /* 0x000fe200078e00ff */
[----:B------:R-:W-:Y:S01]  /*2fa0*/  PRMT R2, R2, 0x654, R3 ;  /* 0x0000065402027816 */ /* 0x000fe20000000003 */
[----:B------:R-:W-:Y:S02]  /*2fb0*/  IMAD.MOV.U32 R5, RZ, RZ, 0x4 ;  /* 0x00000004ff057424 */ /* 0x000fe400078e00ff */
[----:B------:R-:W-:Y:S01]  /*2fc0*/  IMAD.SHL.U32 R9, R11, 0x20, RZ ;  /* 0x000000200b097824 */ /* 0x000fe200078e00ff */
[----:B------:R-:W-:Y:S02]  /*2fd0*/  MOV R3, UR7 ;  /* 0x0000000700037c02 */ /* 0x000fe40008000f00 */
[-C--:B------:R-:W-:Y:S01]  /*2fe0*/  SHF.L.U32 R7, R6, R11.reuse, RZ ;  /* 0x0000000b06077219 */ /* 0x080fe200000006ff */
[----:B------:R1:W-:Y:S01]  /*2ff0*/  SYNCS.ARRIVE.TRANS64.RED RZ, [UR7], R5 ;  /* 0x00000005ffff79a7 */ /* 0x0003e20008000407 */
[----:B------:R-:W-:Y:S01]  /*3000*/  SHF.L.U32 R6, R4, R11, RZ ;  /* 0x0000000b04067219 */ /* 0x000fe200000006ff */
[----:B------:R1:W-:Y:S04]  /*3010*/  STS [UR37+0x120], R9 ;  /* 0x00012009ff007988 */ /* 0x0003e80008000825 */
[----:B------:R1:W-:Y:S04]  /*3020*/  STAS [R2.64], R11 ;  /* 0x0000000b02007dbd */ /* 0x0003e8000c0008ff */
[----:B------:R1:W-:Y:S04]  /*3030*/  ATOMS.OR RZ, [UR6+0x14], R7 ;  /* 0x00001407ffff798c */ /* 0x0003e8000b000006 */
[----:B------:R1:W-:Y:S04]  /*3040*/  ATOMS.OR RZ, [UR6+0x18], R6 ;  /* 0x00001806ffff798c */ /* 0x0003e8000b000006 */
[----:B------:R1:W-:Y:S02]  /*3050*/  ATOMS.XOR RZ, [UR6+0x10], R4 ;  /* 0x00001004ffff798c */ /* 0x0003e4000b800006 */
.L_x_58:
[----:B------:R-:W-:Y:S05]  /*3060*/  BSYNC B0 ;  /* 0x0000000000007941 */ /* 0x000fea0003800000 */
.L_x_57:
[----:B------:R-:W-:Y:S05]  /*3070*/  BRA.U UP0, `(.L_x_63) ;  /* 0x00000001006c7547 */ /* 0x000fea000b800000 */
[----:B------:R-:W-:-:S03]  /*3080*/  UMOV UR7, 0xffffffff ;  /* 0xffffffff00077882 */ /* 0x000fc60000000000 */
[----:B------:R-:W-:Y:S05]  /*3090*/  BRA.DIV UR7, `(.L_x_64) ;  /* 0x0000008a07b87947 */ /* 0x000fea000b800000 */
[----:B------:R-:W-:-:S13]  /*30a0*/  ELECT P6, URZ, PT ;  /* 0x0000000000ff782f */ /* 0x000fda00038c0000 */
.L_x_158:
[----:B------:R-:W-:Y:S05]  /*30b0*/  @!P6 BRA `(.L_x_63) ;  /* 0x00000000005ce947 */ /* 0x000fea0003800000 */
[----:B-1----:R-:W1:Y:S02]  /*30c0*/  LDS R3, [UR6+0x10] ;  /* 0x00001006ff037984 */ /* 0x002e640008000800 */
[----:B-1----:R-:W-:-:S04]  /*30d0*/  SHF.L.U32 R3, R3, 0x1f, RZ ;  /* 0x0000001f03037819 */ /* 0x002fc800000006ff */
[----:B------:R-:W1:Y:S02]  /*30e0*/  SYNCS.PHASECHK.TRANS64.TRYWAIT P0, [UR6+0x8], R3 ;  /* 0x00000803ff0075a7 */ /* 0x000e640008001106 */
[----:B-1----:R-:W-:Y:S05]  /*30f0*/  @P0 BRA `(.L_x_65) ;  /* 0x0000000000080947 */ /* 0x002fea0003800000 */
[----:B------:R-:W1:Y:S02]  /*3100*/  SYNCS.PHASECHK.TRANS64.TRYWAIT P0, [UR6+0x8], R3 ;  /* 0x00000803ff0075a7 */ /* 0x000e640008001106 */
[----:B-1----:R-:W-:Y:S05]  /*3110*/  @!P0 BRA `(.L_x_66) ;  /* 0x0000008800b88947 */ /* 0x002fea0003800000 */
.L_x_65:
[----:B------:R-:W2:Y:S01]  /*3120*/  LDS R5, [UR37+0x120] ;  /* 0x00012025ff057984 */ /* 0x000ea20008000800 */
[----:B-1----:R-:W-:Y:S02]  /*3130*/  HFMA2 R2, -RZ, RZ, 0, 5.9604644775390625e-08 ;  /* 0x00000001ff027431 */ /* 0x002fe400000001ff */
[----:B------:R-:W-:Y:S01]  /*3140*/  IMAD.MOV.U32 R3, RZ, RZ, 0xffff ;  /* 0x0000ffffff037424 */ /* 0x000fe200078e00ff */
[----:B------:R-:W-:Y:S01]  /*3150*/  UPRMT UR7, UR4, 0x654, UR8 ;  /* 0x0000065404077896 */ /* 0x000fe20008000008 */
[----:B--2---:R-:W-:-:S03]  /*3160*/  IMAD.SHL.U32 R4, R5, 0x20, RZ ;  /* 0x0000002005047824 */ /* 0x004fc600078e00ff */
[-C--:B------:R-:W-:Y:S02]  /*3170*/  SHF.L.U32 R3, R3, R5.reuse, RZ ;  /* 0x0000000503037219 */ /* 0x080fe400000006ff */
[----:B------:R-:W-:Y:S01]  /*3180*/  SHF.L.U32 R5, R2, R5, RZ ;  /* 0x0000000502057219 */ /* 0x000fe200000006ff */
[----:B------:R2:W-:Y:S04]  /*3190*/  STS [UR37+0x120], R4 ;  /* 0x00012004ff007988 */ /* 0x0005e80008000825 */
[----:B------:R2:W-:Y:S04]  /*31a0*/  ATOMS.OR RZ, [UR6+0x14], R3 ;  /* 0x00001403ffff798c */ /* 0x0005e8000b000006 */
[----:B------:R2:W-:Y:S01]  /*31b0*/  ATOMS.OR RZ, [UR6+0x18], R5 ;  /* 0x00001805ffff798c */ /* 0x0005e2000b000006 */
[----:B------:R-:W-:Y:S03]  /*31c0*/  SYNCS.ARRIVE.TRANS64.RED.A1T0 RZ, [UR7], RZ ;  /* 0x000000ffffff79a7 */ /* 0x000fe60008100407 */
[----:B------:R2:W-:Y:S01]  /*31d0*/  ATOMS.XOR RZ, [UR6+0x10], R2 ;  /* 0x00001002ffff798c */ /* 0x0005e2000b800006 */
[----:B------:R-:W-:Y:S05]  /*31e0*/  BRA `(.L_x_63) ;  /* 0x0000000000107947 */ /* 0x000fea0003800000 */
.L_x_56:
[----:B------:R-:W-:-:S05]  /*31f0*/  MOV R2, 0xffffffff ;  /* 0xffffffff00027802 */ /* 0x000fca0000000f00 */
[----:B------:R1:W-:Y:S02]  /*3200*/  STS [UR37+0x120], R2 ;  /* 0x00012002ff007988 */ /* 0x0003e40008000825 */
[----:B-1----:R-:W-:Y:S02]  /*3210*/  MOV R2, 0x3230 ;  /* 0x0000323000027802 */ /* 0x002fe40000000f00 */
[----:B-----5:R-:W-:Y:S05]  /*3220*/  CALL.REL.NOINC `($__internal_1_$__cuda_sm10x_tcgen05_guardrail_trap_phase_invalid_during_alloc) ;  /* 0x0000009000587944 */ /* 0x020fea0003c00000 */
.L_x_63:
[----:B------:R-:W-:Y:S05]  /*3230*/  WARPSYNC.ALL ;  /* 0x0000000000007948 */ /* 0x000fea0003800000 */
[----:B------:R-:W3:Y:S01]  /*3240*/  S2UR UR8, SR_CgaCtaId ;  /* 0x00000000000879c3 */ /* 0x000ee20000008800 */
[----:B------:R-:W-:Y:S01]  /*3250*/  UMOV UR6, 0x400 ;  /* 0x0000040000067882 */ /* 0x000fe20000000000 */
[----:B------:R-:W-:-:S06]  /*3260*/  NOP ;  /* 0x0000000000007918 */ /* 0x000fcc0000000000 */
[----:B------:R-:W-:Y:S06]  /*3270*/  BAR.ARV 0x6, 0xa0 ;  /* 0x0182800000007b1d */ /* 0x000fec0000002000 */
[----:B------:R-:W-:Y:S01]  /*3280*/  LOP3.LUT R0, R0, 0xffff, RZ, 0xc0, !PT ;  /* 0x0000ffff00007812 */ /* 0x000fe200078ec0ff */
[----:B-1----:R-:W-:Y:S01]  /*3290*/  IMAD.MOV.U32 R9, RZ, RZ, 0x1 ;  /* 0x00000001ff097424 */ /* 0x002fe200078e00ff */
[----:B------:R-:W-:Y:S01]  /*32a0*/  LOP3.LUT R8, R8, 0xffff, RZ, 0xc0, !PT ;  /* 0x0000ffff08087812 */ /* 0x000fe200078ec0ff */
[----:B------:R-:W-:Y:S01]  /*32b0*/  UMOV UR22, URZ ;  /* 0x000000ff00167c82 */ /* 0x000fe20008000000 */
[----:B------:R-:W-:Y:S01]  /*32c0*/  R2UR UR12, R0 ;  /* 0x00000000000c72ca */ /* 0x000fe200000e0000 */
[----:B------:R-:W-:Y:S01]  /*32d0*/  UMOV UR21, URZ ;  /* 0x000000ff00157c82 */ /* 0x000fe20008000000 */
[----:B------:R-:W-:Y:S01]  /*32e0*/  R2UR UR13, R8 ;  /* 0x00000000080d72ca */ /* 0x000fe200000e0000 */
[----:B------:R-:W-:Y:S01]  /*32f0*/  IMAD.MOV.U32 R8, RZ, RZ, RZ ;  /* 0x000000ffff087224 */ /* 0x000fe200078e00ff */
[----:B------:R-:W-:Y:S01]  /*3300*/  UMOV UR20, URZ ;  /* 0x000000ff00147c82 */ /* 0x000fe20008000000 */
[----:B------:R-:W-:-:S02]  /*3310*/  UISETP.NE.AND UP2, UPT, UR5, URZ, UPT ;  /* 0x000000ff0500728c */ /* 0x000fc4000bf45270 */
[----:B---3--:R-:W-:Y:S01]  /*3320*/  ULEA UR8, UR8, UR6, 0x18 ;  /* 0x0000000608087291 */ /* 0x008fe2000f8ec0ff */
[----:B------:R-:W1:Y:S03]  /*3330*/  LDCU UR6, c[0x0][0x38c] ;  /* 0x00007180ff0677ac */ /* 0x000e660008000800 */
[----:B------:R-:W-:Y:S02]  /*3340*/  UIADD3 UR14, UPT, UPT, UR8, 0xc400, URZ ;  /* 0x0000c400080e7890 */ /* 0x000fe4000fffe0ff */
[----:B------:R-:W-:-:S03]  /*3350*/  UIADD3 UR15, UPT, UPT, UR8, 0x14400, URZ ;  /* 0x00014400080f7890 */ /* 0x000fc6000fffe0ff */
[----:B--2---:R-:W2:Y:S01]  /*3360*/  LDS R2, [UR8+0x120] ;  /* 0x00012008ff027984 */ /* 0x004ea20008000800 */
[----:B------:R-:W-:Y:S02]  /*3370*/  USHF.R.U32.HI UR14, URZ, 0x4, UR14 ;  /* 0x00000004ff0e7899 */ /* 0x000fe4000801160e */
[----:B------:R-:W-:Y:S02]  /*3380*/  USHF.R.U32.HI UR15, URZ, 0x4, UR15 ;  /* 0x00000004ff0f7899 */ /* 0x000fe4000801160f */
[----:B------:R-:W-:Y:S02]  /*3390*/  ULOP3.LUT UR14, UR14, 0x3fff, URZ, 0xc0, !UPT ;  /* 0x00003fff0e0e7892 */ /* 0x000fe4000f8ec0ff */
[----:B------:R-:W-:Y:S02]  /*33a0*/  ULOP3.LUT UR15, UR15, 0x3fff, URZ, 0xc0, !UPT ;  /* 0x00003fff0f0f7892 */ /* 0x000fe4000f8ec0ff */
[----:B------:R-:W-:Y:S02]  /*33b0*/  ULOP3.LUT UR14, UR14, 0x10000, URZ, 0xfc, !UPT ;  /* 0x000100000e0e7892 */ /* 0x000fe4000f8efcff */
[----:B-1----:R-:W-:-:S02]  /*33c0*/  UIADD3 UR6, UPT, UPT, UR6, 0x3f, URZ ;  /* 0x0000003f06067890 */ /* 0x002fc4000fffe0ff */
[----:B------:R-:W-:Y:S02]  /*33d0*/  ULOP3.LUT UR15, UR15, 0x10000, URZ, 0xfc, !UPT ;  /* 0x000100000f0f7892 */ /* 0x000fe4000f8efcff */
[----:B------:R-:W-:Y:S01]  /*33e0*/  USHF.R.S32.HI UR7, URZ, 0x1f, UR6 ;  /* 0x0000001fff077899 */ /* 0x000fe20008011406 */
[----:B------:R-:W-:Y:S01]  /*33f0*/  UMOV UR28, 0x0 ;  /* 0x00000000001c7882 */ /* 0x000fe20000000000 */
[----:B------:R-:W-:Y:S02]  /*3400*/  UMOV UR29, 0x104004a0 ;  /* 0x104004a0001d7882 */ /* 0x000fe40000000000 */
[----:B------:R-:W-:Y:S01]  /*3410*/  ULEA.HI UR7, UR7, UR6, URZ, 0x6 ;  /* 0x0000000607077291 */ /* 0x000fe2000f8f30ff */
[----:B------:R-:W-:Y:S01]  /*3420*/  UMOV UR26, 0x0 ;  /* 0x00000000001a7882 */ /* 0x000fe20000000000 */
[----:B------:R-:W-:Y:S02]  /*3430*/  UMOV UR27, 0x104004a0 ;  /* 0x104004a0001b7882 */ /* 0x000fe40000000000 */
[----:B------:R-:W-:-:S04]  /*3440*/  USHF.R.S32.HI UR7, URZ, 0x6, UR7 ;  /* 0x00000006ff077899 */ /* 0x000fc80008011407 */
[----:B------:R-:W-:-:S04]  /*3450*/  UISETP.LT.AND UP0, UPT, UR7, 0x1, UPT ;  /* 0x000000010700788c */ /* 0x000fc8000bf01270 */
[----:B------:R-:W-:Y:S01]  /*3460*/  USEL UR23, UR7, 0x1, !UP0 ;  /* 0x0000000107177887 */ /* 0x000fe2000c000000 */
[----:B--2---:R-:W-:Y:S02]  /*3470*/  R2UR UR24, R2 ;  /* 0x00000000021872ca */ /* 0x004fe400000e0000 */
[----:B------:R-:W-:-:S13]  /*3480*/  CS2R R2, SRZ ;  /* 0x0000000000027805 */ /* 0x000fda000001ff00 */
.L_x_74:
[C---:B------:R-:W-:Y:S02]  /*3490*/  LEA R0, R8.reuse, UR8, 0x3 ;  /* 0x0000000808007c11 */ /* 0x040fe4000f8e18ff */
[----:B------:R-:W-:Y:S02]  /*34a0*/  SHF.L.U32 R5, R3, 0x1f, RZ ;  /* 0x0000001f03057819 */ /* 0x000fe400000006ff */
[----:B------:R-:W-:Y:S02]  /*34b0*/  LEA R4, R8, UR8, 0x4 ;  /* 0x0000000808047c11 */ /* 0x000fe4000f8e20ff */
[----:B------:R-:W1:Y:S02]  /*34c0*/  SYNCS.PHASECHK.TRANS64.TRYWAIT P0, [R0+URZ+0x90], R5 ;  /* 0x00009005000075a7 */ /* 0x000e6400080011ff */
[----:B-1-34-:R-:W-:Y:S05]  /*34d0*/  @!P0 BRA `(.L_x_67) ;  /* 0x0000008400e08947 */ /* 0x01afea0003800000 */
.L_x_159:
[----:B-1----:R-:W1:Y:S01]  /*34e0*/  LDS.128 R4, [R4+0x100] ;  /* 0x0001000004047984 */ /* 0x002e620000000c00 */
[----:B------:R-:W-:Y:S02]  /*34f0*/  VIADD R0, R0, 0xa0 ;  /* 0x000000a000007836 */ /* 0x000fe40000000000 */
[----:B------:R-:W-:Y:S01]  /*3500*/  VIADD R8, R8, 0x1 ;  /* 0x0000000108087836 */ /* 0x000fe20000000000 */
[----:B------:R-:W-:Y:S01]  /*3510*/  @!PT LDS RZ, [RZ] ;  /* 0x00000000fffff984 */ /* 0x000fe20000000800 */
[----:B------:R-:W-:Y:S01]  /*3520*/  @!PT LDS RZ, [RZ] ;  /* 0x00000000fffff984 */ /* 0x000fe20000000800 */
[----:B------:R-:W-:Y:S01]  /*3530*/  @!PT LDS RZ, [RZ] ;  /* 0x00000000fffff984 */ /* 0x000fe20000000800 */
[----:B------:R-:W-:Y:S01]  /*3540*/  @!PT LDS RZ, [RZ] ;  /* 0x00000000fffff984 */ /* 0x000fe20000000800 */
[----:B------:R2:W-:Y:S06]  /*3550*/  MEMBAR.ALL.CTA ;  /* 0x0000000000007992 */ /* 0x0005ec0000008000 */
[----:B--2---:R-:W2:Y:S01]  /*3560*/  FENCE.VIEW.ASYNC.S ;  /* 0x00000000000073c6 */ /* 0x004ea20000000000 */
[----:B------:R-:W-:-:S04]  /*3570*/  PRMT R0, RZ, 0x654, R0 ;  /* 0x00000654ff007816 */ /* 0x000fc80000000000 */
[----:B--2---:R2:W-:Y:S01]  /*3580*/  SYNCS.ARRIVE.TRANS64.RED.A1T0 RZ, [R0+URZ], RZ ;  /* 0x000000ff00ff79a7 */ /* 0x0045e200081004ff */
[----:B-1----:R-:W-:Y:S01]  /*3590*/  LOP3.LUT P1, RZ, R6, 0x1, RZ, 0xc0, !PT ;  /* 0x0000000106ff7812 */ /* 0x002fe2000782c0ff */
[----:B--2---:R-:W-:-:S12]  /*35a0*/  BRA.U UP2, `(.L_x_68) ;  /* 0x0000000102e07547 */ /* 0x004fd8000b800000 */
[----:B------:R-:W1:Y:S01]  /*35b0*/  LDCU UR6, c[0x0][0x38c] ;  /* 0x00007180ff0677ac */ /* 0x000e620008000800 */
[----:B------:R-:W-:Y:S02]  /*35c0*/  PLOP3.LUT P2, PT, PT, PT, PT, 0x80, 0x8 ;  /* 0x000000000008781c */ /* 0x000fe40003f4f070 */
[----:B------:R-:W-:Y:S01]  /*35d0*/  SHF.L.U32 R5, R9, 0x1f, RZ ;  /* 0x0000001f09057819 */ /* 0x000fe200000006ff */
[----:B------:R-:W-:Y:S02]  /*35e0*/  ULEA UR10, UR22, UR8, 0x3 ;  /* 0x00000008160a7291 */ /* 0x000fe4000f8e18ff */
[----:B------:R-:W-:Y:S02]  /*35f0*/  ULEA UR11, UR22, UR24, 0x8 ;  /* 0x00000018160b7291 */ /* 0x000fe4000f8e40ff */
[----:B-1----:R-:W-:-:S06]  /*3600*/  UISETP.GE.AND UP0, UPT, UR6, 0x1, UPT ;  /* 0x000000010600788c */ /* 0x002fcc000bf06270 */
[----:B------:R-:W-:-:S05]  /*3610*/  PLOP3.LUT P0, PT, PT, PT, UP0, 0x80, 0x8 ;  /* 0x000000000008781c */ /* 0x000fca0003f0f008 */
[----:B------:R-:W-:-:S08]  /*3620*/  @UP0 ULEA UR6, UR21, UR8, 0x3 ;  /* 0x0000000815060291 */ /* 0x000fd0000f8e18ff */
[----:B------:R-:W-:-:S04]  /*3630*/  @P0 SHF.L.U32 R0, R2, 0x1f, RZ ;  /* 0x0000001f02000819 */ /* 0x000fc800000006ff */
[----:B------:R1:W2:Y:S01]  /*3640*/  @P0 SYNCS.PHASECHK.TRANS64.TRYWAIT P2, [UR6], R0 ;  /* 0x00000000ff0005a7 */ /* 0x0002a20008041106 */
[----:B------:R-:W3:Y:S02]  /*3650*/  SYNCS.PHASECHK.TRANS64.TRYWAIT P0, [UR10+0xc0], R5 ;  /* 0x0000c005ff0075a7 */ /* 0x000ee4000800110a */
[----:B-123--:R-:W-:Y:S05]  /*3660*/  @!P0 BRA `(.L_x_69) ;  /* 0x0000008400908947 */ /* 0x00efea0003800000 */
.L_x_161:
[----:B------:R-:W-:Y:S01]  /*3670*/  UMOV UR19, UR20 ;  /* 0x0000001400137c82 */ /* 0x000fe20008000000 */
[----:B------:R-:W-:Y:S05]  /*3680*/  BRA.U !UP0, `(.L_x_70) ;  /* 0x0000000108987547 */ /* 0x000fea000b800000 */
[----:B------:R-:W-:Y:S02]  /*3690*/  UIADD3 UR19, UPT, UPT, UR23, UR20, URZ ;  /* 0x0000001417137290 */ /* 0x000fe4000fffe0ff */
[----:B------:R-:W-:Y:S01]  /*36a0*/  UPLOP3.LUT UP3, UPT, UPT, UPT, UPT, 0x40, 0x4 ;  /* 0x000000000004789c */ /* 0x000fe20003f6e870 */
[----:B------:R-:W-:Y:S01]  /*36b0*/  UMOV UR18, UR7 ;  /* 0x0000000700127c82 */ /* 0x000fe20008000000 */
[----:B------:R-:W-:-:S09]  /*36c0*/  UMOV UR17, UR21 ;  /* 0x0000001500117c82 */ /* 0x000fd20008000000 */
.L_x_73:
[----:B--2---:R-:W-:Y:S01]  /*36d0*/  ULEA UR9, UR17, UR8, 0x3 ;  /* 0x0000000811097291 */ /* 0x004fe2000f8e18ff */
[----:B---3--:R-:W-:Y:S11]  /*36e0*/  @P2 BRA `(.L_x_71) ;  /* 0x00000000000c2947 */ /* 0x008ff60003800000 */
[----:B-1----:R-:W-:Y:S04]  /*36f0*/  SHF.L.U32 R5, R2, 0x1f, RZ ;  /* 0x0000001f02057819 */ /* 0x002fe800000006ff */
[----:B------:R-:W1:Y:S02]  /*3700*/  SYNCS.PHASECHK.TRANS64.TRYWAIT P0, [UR9], R5 ;  /* 0x00000005ff0075a7 */ /* 0x000e640008001109 */
[----:B-1----:R-:W-:Y:S05]  /*3710*/  @!P0 BRA `(.L_x_72) ;  /* 0x00000084007c8947 */ /* 0x002fea0003800000 */
.L_x_71:
[----:B------:R-:W-:Y:S01]  /*3720*/  UISETP.NE.AND UP0, UPT, UR18, 0x1, UPT ;  /* 0x000000011200788c */ /* 0x000fe2000bf05270 */
[----:B------:R-:W-:Y:S01]  /*3730*/  PLOP3.LUT P2, PT, PT, PT, PT, 0x80, 0x8 ;  /* 0x000000000008781c */ /* 0x000fe20003f4f070 */
[----:B------:R-:W-:Y:S02]  /*3740*/  UIADD3 UR21, UPT, UPT, UR17, 0x1, URZ ;  /* 0x0000000111157890 */ /* 0x000fe4000fffe0ff */
[----:B------:R-:W-:Y:S02]  /*3750*/  ULEA UR30, UR17, UR15, 0x9 ;  /* 0x0000000f111e7291 */ /* 0x000fe4000f8e48ff */
[----:B------:R-:W-:Y:S01]  /*3760*/  UISETP.NE.AND UP1, UPT, UR21, 0x4, UPT ;  /* 0x000000041500788c */ /* 0x000fe2000bf25270 */
[----:B------:R-:W-:Y:S01]  /*3770*/  PLOP3.LUT P0, PT, PT, PT, UP0, 0x80, 0x8 ;  /* 0x000000000008781c */ /* 0x000fe20003f0f008 */
[----:B------:R-:W-:Y:S02]  /*3780*/  ULEA UR32, UR17, UR14, 0x9 ;  /* 0x0000000e11207291 */ /* 0x000fe4000f8e48ff */
[----:B------:R-:W-:Y:S02]  /*3790*/  USEL UR16, URZ, 0x1, UP1 ;  /* 0x00000001ff107887 */ /* 0x000fe40008800000 */
[----:B------:R-:W-:Y:S02]  /*37a0*/  USEL UR21, UR21, URZ, UP1 ;  /* 0x000000ff15157287 */ /* 0x000fe40008800000 */
[----:B------:R-:W-:Y:S02]  /*37b0*/  UIADD3 UR36, UPT, UPT, UR30, 0x2, URZ ;  /* 0x000000021e247890 */ /* 0x000fe4000fffe0ff */
[----:B------:R-:W-:Y:S01]  /*37c0*/  @UP0 ULEA UR6, UR21, UR8, 0x3 ;  /* 0x0000000815060291 */ /* 0x000fe2000f8e18ff */
[----:B------:R-:W-:Y:S01]  /*37d0*/  LOP3.LUT R2, R2, UR16, RZ, 0x3c, !PT ;  /* 0x0000001002027c12 */ /* 0x000fe2000f8e3cff */
[----:B------:R-:W-:Y:S02]  /*37e0*/  UIADD3 UR34, UPT, UPT, UR32, 0x2, URZ ;  /* 0x0000000220227890 */ /* 0x000fe4000fffe0ff */
[----:B------:R-:W-:Y:S01]  /*37f0*/  UIADD3 UR9, UPT, UPT, UR9, 0x20, URZ ;  /* 0x0000002009097890 */ /* 0x000fe2000fffe0ff */
[----:B-1----:R-:W-:Y:S01]  /*3800*/  @P0 SHF.L.U32 R0, R2, 0x1f, RZ ;  /* 0x0000001f02000819 */ /* 0x002fe200000006ff */
[----:B------:R-:W-:Y:S01]  /*3810*/  UMOV UR31, 0x80004020 ;  /* 0x80004020001f7882 */ /* 0x000fe20000000000 */
[----:B------:R-:W-:Y:S01]  /*3820*/  UMOV UR33, 0x80004020 ;  /* 0x8000402000217882 */ /* 0x000fe20000000000 */
[----:B------:R-:W-:Y:S01]  /*3830*/  UMOV UR37, 0x80004020 ;  /* 0x8000402000257882 */ /* 0x000fe20000000000 */
[----:B------:R2:W3:Y:S01]  /*3840*/  @P0 SYNCS.PHASECHK.TRANS64.TRYWAIT P2, [UR6], R0 ;  /* 0x00000000ff0005a7 */ /* 0x0004e20008041106 */
[----:B------:R-:W-:Y:S01]  /*3850*/  UIADD3 UR20, UPT, UPT, UR20, 0x1, URZ ;  /* 0x0000000114147890 */ /* 0x000fe2000fffe0ff */
[----:B------:R2:W-:Y:S01]  /*3860*/  UTCIMMA.2CTA gdesc[UR32], gdesc[UR30], tmem[UR11], tmem[UR28], idesc[UR29], UP3 ;  /* 0x00ff1c1e200075ea */ /* 0x0005e20009a0010b */
[----:B------:R-:W-:Y:S02]  /*3870*/  UIADD3 UR18, UPT, UPT, UR18, -0x1, URZ ;  /* 0xffffffff12127890 */ /* 0x000fe4000fffe0ff */
[----:B------:R-:W-:Y:S02]  /*3880*/  UISETP.NE.AND UP0, UPT, UR20, UR19, UPT ;  /* 0x000000131400728c */ /* 0x000fe4000bf05270 */
[----:B------:R-:W-:Y:S01]  /*3890*/  UPLOP3.LUT UP3, UPT, UPT, UPT, UPT, 0x80, 0x8 ;  /* 0x000000000008789c */ /* 0x000fe20003f6f070 */
[----:B------:R-:W-:Y:S01]  /*38a0*/  UMOV UR35, 0x80004020 ;  /* 0x8000402000237882 */ /* 0x000fe20000000000 */
[----:B------:R-:W-:Y:S01]  /*38b0*/  UMOV UR17, UR21 ;  /* 0x0000001500117c82 */ /* 0x000fe20008000000 */
[----:B------:R2:W-:Y:S01]  /*38c0*/  UTCIMMA.2CTA gdesc[UR34], gdesc[UR36], tmem[UR11], tmem[UR26], idesc[UR27], UPT ;  /* 0x00ff1a24220075ea */ /* 0x0005e2000ba0010b */
[----:B------:R2:W-:Y:S03]  /*38d0*/  UTCBAR.2CTA.MULTICAST [UR9], URZ, UR13 ;  /* 0x000000ff090073e9 */ /* 0x0005e6000820080d */
[----:B------:R-:W-:Y:S05]  /*38e0*/  BRA.U UP0, `(.L_x_73) ;  /* 0xfffffffd00787547 */ /* 0x000fea000b83ffff */
.L_x_70:
[----:B------:R-:W-:Y:S01]  /*38f0*/  UIADD3 UR10, UPT, UPT, UR10, 0xb0, URZ ;  /* 0x000000b00a0a7890 */ /* 0x000fe2000fffe0ff */
[----:B------:R-:W-:-:S08]  /*3900*/  UMOV UR20, UR19 ;  /* 0x0000001300147c82 */ /* 0x000fd00008000000 */
[----:B------:R4:W-:Y:S01]  /*3910*/  UTCBAR.2CTA.MULTICAST [UR10], URZ, UR12 ;  /* 0x000000ff0a0073e9 */ /* 0x0009e2000820080c */
[----:B------:R-:W-:Y:S02]  /*3920*/  NOP ;  /* 0x0000000000007918 */ /* 0x000fe40000000000 */
.L_x_68:
[----:B------:R-:W-:Y:S01]  /*3930*/  UIADD3 UR22, UPT, UPT, UR22, 0x1, URZ ;  /* 0x0000000116167890 */ /* 0x000fe2000fffe0ff */
[----:B------:R-:W-:-:S03]  /*3940*/  ISETP.NE.AND P0, PT, R8, 0x2, PT ;  /* 0x000000020800780c */ /* 0x000fc60003f05270 */
[----:B------:R-:W-:Y:S01]  /*3950*/  UISETP.NE.AND UP0, UPT, UR22, 0x2, UPT ;  /* 0x000000021600788c */ /* 0x000fe2000bf05270 */
[----:B-12---:R-:W-:Y:S02]  /*3960*/  SEL R0, RZ, 0x1, P0 ;  /* 0x00000001ff007807 */ /* 0x006fe40000000000 */
[----:B------:R-:W-:Y:S01]  /*3970*/  SEL R8, R8, RZ, P0 ;  /* 0x000000ff08087207 */ /* 0x000fe20000000000 */
[----:B------:R-:W-:Y:S01]  /*3980*/  USEL UR6, URZ, 0x1, UP0 ;  /* 0x00000001ff067887 */ /* 0x000fe20008000000 */
[----:B------:R-:W-:Y:S01]  /*3990*/  LOP3.LUT R3, R3, R0, RZ, 0x3c, !PT ;  /* 0x0000000003037212 */ /* 0x000fe200078e3cff */
[----:B------:R-:W-:-:S04]  /*39a0*/  USEL UR22, UR22, URZ, UP0 ;  /* 0x000000ff16167287 */ /* 0x000fc80008000000 */
[----:B------:R-:W-:Y:S01]  /*39b0*/  LOP3.LUT R9, R9, UR6, RZ, 0x3c, !PT ;  /* 0x0000000609097c12 */ /* 0x000fe2000f8e3cff */
[----:B------:R-:W-:Y:S07]  /*39c0*/  @P1 BRA `(.L_x_74) ;  /* 0xfffffff800b01947 */ /* 0x000fee000383ffff */
[----:B------:R-:W1:Y:S01]  /*39d0*/  S2UR UR6, SR_CgaCtaId ;  /* 0x00000000000679c3 */ /* 0x000e620000008800 */
[----:B------:R-:W-:Y:S01]  /*39e0*/  ELECT P0, URZ, PT ;  /* 0x0000000000ff782f */ /* 0x000fe20003800000 */
[----:B------:R-:W-:Y:S01]  /*39f0*/  HFMA2 R0, -RZ, RZ, 0, 5.9604644775390625e-08 ;  /* 0x00000001ff007431 */ /* 0x000fe200000001ff */
[----:B------:R-:W-:-:S05]  /*3a00*/  UMOV UR7, 0x40 ;  /* 0x0000004000077882 */ /* 0x000fca0000000000 */
[----:B------:R-:W-:Y:S01]  /*3a10*/  UVIRTCOUNT.DEALLOC.SMPOOL 0x80 ;  /* 0x000000800000784c */ /* 0x000fe20000000000 */
[----:B------:R-:W-:Y:S02]  /*3a20*/  UISETP.NE.AND UP0, UPT, UR5, URZ, UPT ;  /* 0x000000ff0500728c */ /* 0x000fe4000bf05270 */
[----:B-1----:R-:W-:-:S09]  /*3a30*/  ULEA UR6, UR6, UR7, 0x18 ;  /* 0x0000000706067291 */ /* 0x002fd2000f8ec0ff */
[----:B------:R1:W-:Y:S01]  /*3a40*/  @P0 STS.U8 [UR6+0x1c], R0 ;  /* 0x00001c00ff000988 */ /* 0x0003e20008000006 */
[----:B------:R-:W-:Y:S05]  /*3a50*/  BRA.U UP0, `(.L_x_75) ;  /* 0x0000000100587547 */ /* 0x000fea000b800000 */
[----:B------:R-:W-:Y:S01]  /*3a60*/  UIADD3 UR7, UPT, UPT, UR8, 0xc0, URZ ;  /* 0x000000c008077890 */ /* 0x000fe2000fffe0ff */
[----:B------:R-:W-:-:S03]  /*3a70*/  SHF.L.U32 R3, R9, 0x1f, RZ ;  /* 0x0000001f09037819 */ /* 0x000fc600000006ff */
[----:B------:R-:W-:-:S09]  /*3a80*/  ULEA UR5, UR22, UR7, 0x3 ;  /* 0x0000000716057291 */ /* 0x000fd2000f8e18ff */
[----:B------:R-:W2:Y:S02]  /*3a90*/  SYNCS.PHASECHK.TRANS64.TRYWAIT P0, [UR5], R3 ;  /* 0x00000003ff0075a7 */ /* 0x000ea40008001105 */
[----:B--2---:R-:W-:Y:S05]  /*3aa0*/  @!P0 BRA `(.L_x_76) ;  /* 0x0000008000b08947 */ /* 0x004fea0003800000 */
.L_x_164:
[----:B------:R-:W-:-:S04]  /*3ab0*/  UIADD3 UR9, UPT, UPT, UR22, 0x1, URZ ;  /* 0x0000000116097890 */ /* 0x000fc8000fffe0ff */
[----:B------:R-:W-:-:S04]  /*3ac0*/  UISETP.NE.AND UP1, UPT, UR9, 0x2, UPT ;  /* 0x000000020900788c */ /* 0x000fc8000bf25270 */
[----:B------:R-:W-:Y:S02]  /*3ad0*/  USEL UR5, URZ, 0x1, UP1 ;  /* 0x00000001ff057887 */ /* 0x000fe40008800000 */
[----:B------:R-:W-:-:S04]  /*3ae0*/  USEL UR9, UR9, URZ, UP1 ;  /* 0x000000ff09097287 */ /* 0x000fc80008800000 */
[----:B------:R-:W-:Y:S01]  /*3af0*/  ULEA UR9, UR9, UR7, 0x3 ;  /* 0x0000000709097291 */ /* 0x000fe2000f8e18ff */
[----:B-1----:R-:W-:-:S04]  /*3b00*/  LOP3.LUT R3, R9, UR5, RZ, 0x3c, !PT ;  /* 0x0000000509037c12 */ /* 0x002fc8000f8e3cff */
[----:B------:R-:W-:Y:S01]  /*3b10*/  SHF.L.U32 R3, R3, 0x1f, RZ ;  /* 0x0000001f03037819 */ /* 0x000fe200000006ff */
[----:B------:R-:W-:-:S04]  /*3b20*/  IMAD.U32 R0, RZ, RZ, UR9 ;  /* 0x00000009ff007e24 */ /* 0x000fc8000f8e00ff */
[----:B------:R1:W2:Y:S03]  /*3b30*/  SYNCS.PHASECHK.TRANS64.TRYWAIT P0, [R0+URZ], R3 ;  /* 0x00000003000075a7 */ /* 0x0002a600080011ff */
[----:B--2---:R-:W-:Y:S05]  /*3b40*/  @!P0 NANOSLEEP.SYNCS 0x989680 ;  /* 0x009896800000895d */ /* 0x004fea0003900000 */
[----:B------:R-:W2:Y:S02]  /*3b50*/  @!P0 SYNCS.PHASECHK.TRANS64 P0, [R0+URZ], R3 ;  /* 0x00000003000085a7 */ /* 0x000ea400080010ff */
[----:B--2---:R-:W-:Y:S05]  /*3b60*/  @P0 BRA `(.L_x_77) ;  /* 0x0000000000200947 */ /* 0x004fea0003800000 */
.L_x_78:
[----:B--2---:R2:W1:Y:S02]  /*3b70*/  SYNCS.PHASECHK.TRANS64.TRYWAIT P0, [R0+URZ], R3 ;  /* 0x00000003000075a7 */ /* 0x00446400080011ff */
[----:B-1----:R-:W-:Y:S05]  /*3b80*/  @!P0 NANOSLEEP.SYNCS 0x989680 ;  /* 0x009896800000895d */ /* 0x002fea0003900000 */
[----:B------:R-:W1:Y:S02]  /*3b90*/  @!P0 SYNCS.PHASECHK.TRANS64 P0, [R0+URZ], R3 ;  /* 0x00000003000085a7 */ /* 0x000e6400080010ff */
[----:B-1----:R-:W-:Y:S05]  /*3ba0*/  @!P0 BRA `(.L_x_78) ;  /* 0xfffffffc00f08947 */ /* 0x002fea000383ffff */
[----:B------:R-:W-:Y:S05]  /*3bb0*/  BRA `(.L_x_77) ;  /* 0x00000000000c7947 */ /* 0x000fea0003800000 */
.L_x_75:
[----:B------:R-:W-:-:S04]  /*3bc0*/  UIADD3 UR5, UPT, UPT, UR8, 0xf0, URZ ;  /* 0x000000f008057890 */ /* 0x000fc8000fffe0ff */
[----:B------:R-:W-:-:S09]  /*3bd0*/  UPRMT UR5, UR4, 0x654, UR5 ;  /* 0x0000065404057896 */ /* 0x000fd20008000005 */
[----:B------:R-:W-:Y:S03]  /*3be0*/  SYNCS.ARRIVE.TRANS64.RED.A1T0 RZ, [UR5], RZ ;  /* 0x000000ffffff79a7 */ /* 0x000fe60008100405 */
.L_x_77:
[----:B-12---:R-:W-:Y:S01]  /*3bf0*/  SHF.L.U32 R3, RZ, 0x1f, RZ ;  /* 0x0000001fff037819 */ /* 0x006fe200000006ff */
[----:B------:R-:W-:Y:S01]  /*3c00*/  UIADD3 UR5, UPT, UPT, UR8, 0xf0, URZ ;  /* 0x000000f008057890 */ /* 0x000fe2000fffe0ff */
[----:B------:R-:W-:Y:S02]  /*3c10*/  PLOP3.LUT P0, PT, PT, PT, UP0, 0x80, 0x8 ;  /* 0x000000000008781c */ /* 0x000fe40003f0f008 */
[----:B------:R-:W1:Y:S02]  /*3c20*/  SYNCS.PHASECHK.TRANS64.TRYWAIT P1, [UR8+0xf0], R3 ;  /* 0x0000f003ff0075a7 */ /* 0x000e640008021108 */
[----:B-1----:R-:W-:Y:S09]  /*3c30*/  @!P1 BRA `(.L_x_79) ;  /* 0x0000008000649947 */ /* 0x002ff20003800000 */
.L_x_166:
[----:B------:R-:W-:Y:S01]  /*3c40*/  @!UP0 UPRMT UR5, UR4, 0x654, UR5 ;  /* 0x0000065404058896 */ /* 0x000fe20008000005 */
[----:B------:R-:W-:Y:S02]  /*3c50*/  UMOV UR8, 0xffff ;  /* 0x0000ffff00087882 */ /* 0x000fe40000000000 */
[----:B------:R-:W-:-:S06]  /*3c60*/  UMOV UR4, 0x1 ;  /* 0x0000000100047882 */ /* 0x000fcc0000000000 */
[----:B------:R-:W-:Y:S01]  /*3c70*/  @!P0 SYNCS.ARRIVE.TRANS64.RED.A1T0 RZ, [UR5], RZ ;  /* 0x000000ffffff89a7 */ /* 0x000fe20008100405 */
[----:B------:R-:W-:Y:S01]  /*3c80*/  NOP ;  /* 0x0000000000007918 */ /* 0x000fe20000000000 */
[----:B-1----:R-:W1:Y:S01]  /*3c90*/  LDS R0, [UR6+0x14] ;  /* 0x00001406ff007984 */ /* 0x002e620008000800 */
[----:B------:R-:W-:-:S04]  /*3ca0*/  ULOP3.LUT UR5, UR24, 0xffff, URZ, 0xc0, !UPT ;  /* 0x0000ffff18057892 */ /* 0x000fc8000f8ec0ff */
[----:B------:R-:W-:-:S04]  /*3cb0*/  USHF.R.U32.HI UR5, URZ, 0x5, UR5 ;  /* 0x00000005ff057899 */ /* 0x000fc80008011605 */
[----:B------:R-:W-:Y:S02]  /*3cc0*/  USHF.L.U32 UR8, UR8, UR5, URZ ;  /* 0x0000000508087299 */ /* 0x000fe400080006ff */
[----:B------:R-:W-:-:S04]  /*3cd0*/  USHF.L.U32 UR4, UR4, UR5, URZ ;  /* 0x0000000504047299 */ /* 0x000fc800080006ff */
[----:B-1----:R-:W-:-:S04]  /*3ce0*/  LOP3.LUT R0, R0, UR8, RZ, 0xc0, !PT ;  /* 0x0000000800007c12 */ /* 0x002fc8000f8ec0ff */
[----:B------:R-:W-:-:S13]  /*3cf0*/  ISETP.NE.AND P0, PT, R0, UR8, PT ;  /* 0x0000000800007c0c */ /* 0x000fda000bf05270 */
[----:B------:R-:W-:Y:S05]  /*3d00*/  @P0 BRA `(.L_x_80) ;  /* 0x0000000000580947 */ /* 0x000fea0003800000 */
[----:B------:R-:W1:Y:S02]  /*3d10*/  LDS R0, [UR6+0x18] ;  /* 0x00001806ff007984 */ /* 0x000e640008000800 */
[----:B-1----:R-:W-:-:S04]  /*3d20*/  LOP3.LUT R0, R0, UR4, RZ, 0xc0, !PT ;  /* 0x0000000400007c12 */ /* 0x002fc8000f8ec0ff */
[----:B------:R-:W-:-:S13]  /*3d30*/  ISETP.NE.AND P0, PT, R0, UR4, PT ;  /* 0x0000000400007c0c */ /* 0x000fda000bf05270 */
[----:B------:R-:W-:Y:S05]  /*3d40*/  @P0 BRA `(.L_x_81) ;  /* 0x00000000003c0947 */ /* 0x000fea0003800000 */
[----:B------:R-:W1:Y:S01]  /*3d50*/  S2R R2, SR_LANEID ;  /* 0x0000000000027919 */ /* 0x000e620000000000 */
[----:B------:R-:W-:Y:S01]  /*3d60*/  ULOP3.LUT UR8, URZ, UR8, URZ, 0x33, !UPT ;  /* 0x00000008ff087292 */ /* 0x000fe2000f8e33ff */
[----:B------:R-:W-:Y:S01]  /*3d70*/  LOP3.LUT R4, RZ, UR4, RZ, 0x33, !PT ;  /* 0x00000004ff047c12 */ /* 0x000fe2000f8e33ff */
[----:B------:R-:W-:Y:S02]  /*3d80*/  VOTEU.ANY UR7, UPT, PT ;  /* 0x0000000000077886 */ /* 0x000fe400038e0100 */
[----:B------:R-:W-:Y:S01]  /*3d90*/  UFLO.U32 UR7, UR7 ;  /* 0x00000007000772bd */ /* 0x000fe200080e0000 */
[----:B------:R-:W2:Y:S01]  /*3da0*/  REDUX UR4, R4 ;  /* 0x00000000040473c4 */ /* 0x000ea20000000000 */
[----:B------:R-:W-:-:S06]  /*3db0*/  IMAD.U32 R0, RZ, RZ, UR8 ;  /* 0x00000008ff007e24 */ /* 0x000fcc000f8e00ff */
[----:B------:R1:W-:Y:S01]  /*3dc0*/  UTCATOMSWS.AND URZ, UR8 ;  /* 0x0000000800ff79e3 */ /* 0x0003e20008000000 */
[----:B------:R-:W3:Y:S01]  /*3dd0*/  REDUX UR5, R0 ;  /* 0x00000000000573c4 */ /* 0x000ee20000000000 */
[----:B-1----:R-:W-:Y:S01]  /*3de0*/  ISETP.EQ.U32.AND P0, PT, R2, UR7, PT ;  /* 0x0000000702007c0c */ /* 0x002fe2000bf02070 */
[----:B--2---:R-:W-:Y:S01]  /*3df0*/  IMAD.U32 R2, RZ, RZ, UR4 ;  /* 0x00000004ff027e24 */ /* 0x004fe2000f8e00ff */
[----:B---3--:R-:W-:-:S11]  /*3e00*/  MOV R3, UR5 ;  /* 0x0000000500037c02 */ /* 0x008fd60008000f00 */
[----:B------:R1:W-:Y:S04]  /*3e10*/  @P0 ATOMS.AND RZ, [UR6+0x14], R3 ;  /* 0x00001403ffff098c */ /* 0x0003e8000a800006 */
[----:B------:R1:W-:Y:S01]  /*3e20*/  @P0 ATOMS.AND RZ, [UR6+0x18], R2 ;  /* 0x00001802ffff098c */ /* 0x0003e2000a800006 */
[----:B------:R-:W-:Y:S05]  /*3e30*/  BRA `(.L_x_82) ;  /* 0x0000000000147947 */ /* 0x000fea0003800000 */
.L_x_81:
[----:B------:R-:W-:Y:S02]  /*3e40*/  MOV R2, 0x3e60 ;  /* 0x00003e6000027802 */ /* 0x000fe40000000f00 */
[----:B---345:R-:W-:Y:S05]  /*3e50*/  CALL.REL.NOINC `($__internal_0_$__cuda_sm10x_tcgen05_guardrail_trap_col_being_dealloced_not_returned_by_alloc) ;  /* 0x0000008400407944 */ /* 0x038fea0003c00000 */
[----:B------:R-:W-:Y:S05]  /*3e60*/  BRA `(.L_x_82) ;  /* 0x0000000000087947 */ /* 0x000fea0003800000 */
.L_x_80:
[----:B------:R-:W-:Y:S02]  /*3e70*/  MOV R2, 0x3e90 ;  /* 0x00003e9000027802 */ /* 0x000fe40000000f00 */
[----:B---345:R-:W-:Y:S05]  /*3e80*/  CALL.REL.NOINC `($__internal_2_$__cuda_sm10x_tcgen05_guardrail_trap_unallocated_columns_being_dealloced) ;  /* 0x00000084004c7944 */ /* 0x038fea0003c00000 */
.L_x_82:
[----:B------:R-:W-:Y:S01]  /*3e90*/  NOP ;  /* 0x0000000000007918 */ /* 0x000fe20000000000 */
[----:B----4-:R-:W-:Y:S05]  /*3ea0*/  EXIT ;  /* 0x000000000000794d */ /* 0x010fea0003800000 */
.L_x_55:
[----:B------:R-:W-:-:S09]  /*3eb0*/  UISETP.NE.OR UP5, UPT, UR10, 0x3, !UP5 ;  /* 0x000000030a00788c */ /* 0x000fd2000efa5670 */
[----:B------:R-:W-:Y:S05]  /*3ec0*/  BRA.U UP5, `(.L_x_83) ;  /* 0x0000001105147547 */ /* 0x000fea000b800000 */
[----:B------:R-:W1:Y:S01]  /*3ed0*/  LDC R0, c[0x0][0xb30] ;  /* 0x0002cc00ff007b82 */ /* 0x000e620000000800 */
[----:B------:R-:W2:Y:S01]  /*3ee0*/  LDCU.64 UR8, c[0x0][0x888] ;  /* 0x00011100ff0877ac */ /* 0x000ea20008000a00 */
[----:B------:R-:W-:Y:S02]  /*3ef0*/  HFMA2 R29, -RZ, RZ, 0, 0 ;  /* 0x00000000ff1d7431 */ /* 0x000fe400000001ff */
[----:B------:R-:W-:Y:S01]  /*3f00*/  IMAD.MOV.U32 R31, RZ, RZ, 0x1 ;  /* 0x00000001ff1f7424 */ /* 0x000fe200078e00ff */
[----:B------:R-:W-:Y:S01]  /*3f10*/  MOV R23, 0x2000 ;  /* 0x0000200000177802 */ /* 0x000fe20000000f00 */
[----:B------:R-:W3:Y:S01]  /*3f20*/  LDCU.64 UR4, c[0x0][0x890] ;  /* 0x00011200ff0477ac */ /* 0x000ee20008000a00 */
[----:B------:R-:W-:Y:S01]  /*3f30*/  IMAD.MOV.U32 R30, RZ, RZ, RZ ;  /* 0x000000ffff1e7224 */ /* 0x000fe200078e00ff */
[----:B------:R-:W4:Y:S01]  /*3f40*/  LDC R19, c[0x0][0x370] ;  /* 0x0000dc00ff137b82 */ /* 0x000f220000000800 */
[----:B------:R-:W-:Y:S01]  /*3f50*/  UMOV UR7, 0x400 ;  /* 0x0000040000077882 */ /* 0x000fe20000000000 */
[----:B------:R-:W-:-:S02]  /*3f60*/  UPLOP3.LUT UP1, UPT, UPT, UPT, UPT, 0x40, 0x4 ;  /* 0x000000000004789c */ /* 0x000fc40003f2e870 */
[----:B------:R-:W-:-:S04]  /*3f70*/  ULEA UR7, UR37, UR7, 0x18 ;  /* 0x0000000725077291 */ /* 0x000fc8000f8ec0ff */
[----:B------:R-:W4:Y:S01]  /*3f80*/  LDC R2, c[0x0][0xb0c] ;  /* 0x0002c300ff027b82 */ /* 0x000f220000000800 */
[----:B------:R-:W-:Y:S02]  /*3f90*/  UIADD3 UR13, UPT, UPT, UR7, 0x58, URZ ;  /* 0x00000058070d7890 */ /* 0x000fe4000fffe0ff */
[----:B--2---:R-:W-:Y:S02]  /*3fa0*/  UISETP.NE.U32.AND UP2, UPT, UR8, URZ, UPT ;  /* 0x000000ff0800728c */ /* 0x004fe4000bf45070 */
[----:B------:R-:W-:Y:S02]  /*3fb0*/  UIADD3 UR33, UPT, UPT, UR7, 0x40, URZ ;  /* 0x0000004007217890 */ /* 0x000fe4000fffe0ff */
[----:B---3--:R-:W-:Y:S01]  /*3fc0*/  UISETP.NE.U32.AND UP3, UPT, UR4, URZ, UPT ;  /* 0x000000ff0400728c */ /* 0x008fe2000bf65070 */
[----:B------:R-:W2:Y:S01]  /*3fd0*/  LDC R18, c[0x0][0xb20] ;  /* 0x0002c800ff127b82 */ /* 0x000ea20000000800 */
[----:B-1----:R-:W-:Y:S01]  /*3fe0*/  ISETP.NE.AND P1, PT, R0, 0x1, PT ;  /* 0x000000010000780c */ /* 0x002fe20003f25270 */
[----:B------:R-:W-:-:S02]  /*3ff0*/  UISETP.NE.AND.EX UP2, UPT, UR9, URZ, UPT, UP2 ;  /* 0x000000ff0900728c */ /* 0x000fc4000bf45320 */
[----:B------:R-:W-:Y:S02]  /*4000*/  UIADD3 UR25, UPT, UPT, UR7, 0x48, URZ ;  /* 0x0000004807197890 */ /* 0x000fe4000fffe0ff */
[----:B------:R-:W-:Y:S02]  /*4010*/  UIADD3 UR17, UPT, UPT, UR7, 0x50, URZ ;  /* 0x0000005007117890 */ /* 0x000fe4000fffe0ff */
[----:B------:R-:W1:Y:S01]  /*4020*/  LDC.64 R32, c[0x0][0x348] ;  /* 0x0000d200ff207b82 */ /* 0x000e620000000a00 */
[----:B------:R-:W-:Y:S02]  /*4030*/  UPRMT UR13, UR37, 0x654, UR13 ;  /* 0x00000654250d7896 */ /* 0x000fe4000800000d */
[----:B------:R-:W-:-:S05]  /*4040*/  UISETP.NE.AND.EX UP3, UPT, UR5, URZ, UPT, UP3 ;  /* 0x000000ff0500728c */ /* 0x000fca000bf65330 */
[----:B------:R-:W3:Y:S08]  /*4050*/  LDC.64 R16, c[0x0][0xb10] ;  /* 0x0002c400ff107b82 */ /* 0x000ef00000000a00 */
[----:B------:R-:W1:Y:S08]  /*4060*/  LDC.64 R6, c[0x0][0xb18] ;  /* 0x0002c600ff067b82 */ /* 0x000e700000000a00 */
[----:B------:R-:W1:Y:S08]  /*4070*/  LDC.64 R4, c[0x0][0xb28] ;  /* 0x0002ca00ff047b82 */ /* 0x000e700000000a00 */
[----:B--2-4-:R-:W1:Y:S02]  /*4080*/  LDC R22, c[0x0][0x374] ;  /* 0x0000dd00ff167b82 */ /* 0x014e640000000800 */
.L_x_94:
[C---:B------:R-:W-:Y:S02]  /*4090*/  LEA R0, R30.reuse, UR7, 0x3 ;  /* 0x000000071e007c11 */ /* 0x040fe4000f8e18ff */
[----:B------:R-:W-:Y:S02]  /*40a0*/  SHF.L.U32 R3, R29, 0x1f, RZ ;  /* 0x0000001f1d037819 */ /* 0x000fe400000006ff */
[----:B------:R-:W-:Y:S02]  /*40b0*/  LEA R24, R30, UR7, 0x4 ;  /* 0x000000071e187c11 */ /* 0x000fe4000f8e20ff */
[----:B--2---:R-:W2:Y:S02]  /*40c0*/  SYNCS.PHASECHK.TRANS64.TRYWAIT P0, [R0+URZ+0x90], R3 ;  /* 0x00009003000075a7 */ /* 0x004ea400080011ff */
[----:B--2---:R-:W-:Y:S05]  /*40d0*/  @!P0 BRA `(.L_x_84) ;  /* 0x0000007c00548947 */ /* 0x004fea0003800000 */
.L_x_167:
[----:B------:R-:W-:Y:S01]  /*40e0*/  ISETP.GE.AND P0, PT, R72, 0x1, PT ;  /* 0x000000014800780c */ /* 0x000fe20003f06270 */
[----:B------:R-:W4:Y:S01]  /*40f0*/  LDS.128 R24, [R24+0x100] ;  /* 0x0001000018187984 */ /* 0x000f220000000c00 */
[----:B--2---:R-:W-:Y:S01]  /*4100*/  VIADD R0, R0, 0xa0 ;  /* 0x000000a000007836 */ /* 0x004fe20000000000 */
[----:B------:R-:W-:Y:S01]  /*4110*/  @!PT LDS RZ, [RZ] ;  /* 0x00000000fffff984 */ /* 0x000fe20000000800 */
[----:B------:R-:W-:Y:S01]  /*4120*/  @!PT LDS RZ, [RZ] ;  /* 0x00000000fffff984 */ /* 0x000fe20000000800 */
[----:B------:R-:W-:Y:S01]  /*4130*/  @!PT LDS RZ, [RZ] ;  /* 0x00000000fffff984 */ /* 0x000fe20000000800 */
[----:B------:R-:W-:Y:S01]  /*4140*/  @!PT LDS RZ, [RZ] ;  /* 0x00000000fffff984 */ /* 0x000fe20000000800 */
[----:B------:R2:W-:Y:S06]  /*4150*/  MEMBAR.ALL.CTA ;  /* 0x0000000000007992 */ /* 0x0005ec0000008000 */
[----:B--2---:R-:W2:Y:S01]  /*4160*/  FENCE.VIEW.ASYNC.S ;  /* 0x00000000000073c6 */ /* 0x004ea20000000000 */
[----:B------:R-:W-:Y:S04]  /*4170*/  PRMT R0, RZ, 0x654, R0 ;  /* 0x00000654ff007816 */ /* 0x000fe80000000000 */
[----:B--2---:R2:W-:Y:S01]  /*4180*/  SYNCS.ARRIVE.TRANS64.RED.A1T0 RZ, [R0+URZ], RZ ;  /* 0x000000ff00ff79a7 */ /* 0x0045e200081004ff */
[----:B----4-:R-:W-:Y:S11]  /*4190*/  LOP3.LUT P3, RZ, R26, 0x1, RZ, 0xc0, !PT ;  /* 0x000000011aff7812 */ /* 0x010ff6000786c0ff */
[----:B------:R-:W-:Y:S02]  /*41a0*/  @!UPT UIADD3 URZ, UPT, UPT, URZ, URZ, URZ ;  /* 0x000000fffffff290 */ /* 0x000fe4000fffe0ff */
[----:B------:R-:W-:Y:S02]  /*41b0*/  @P3 MOV R13, R24 ;  /* 0x00000018000d3202 */ /* 0x000fe40000000f00 */
[----:B------:R-:W-:Y:S01]  /*41c0*/  @P3 LOP3.LUT R8, R25, 0xffff, RZ, 0xc0, !PT ;  /* 0x0000ffff19083812 */ /* 0x000fe200078ec0ff */
[----:B--2---:R-:W-:Y:S06]  /*41d0*/  @!P0 BRA `(.L_x_85) ;  /* 0x0000000000a48947 */ /* 0x004fec0003800000 */
[----:B-1----:R-:W-:Y:S01]  /*41e0*/  IMAD.HI.U32 R35, R22, R7, RZ ;  /* 0x0000000716237227 */ /* 0x002fe200078e00ff */
[----:B------:R-:W-:Y:S02]  /*41f0*/  ISETP.NE.AND P0, PT, R6, 0x1, PT ;  /* 0x000000010600780c */ /* 0x000fe40003f05270 */
[----:B------:R-:W-:Y:S01]  /*4200*/  ISETP.NE.AND P2, PT, R72, 0x1, PT ;  /* 0x000000014800780c */ /* 0x000fe20003f45270 */
[----:B---3--:R-:W-:Y:S01]  /*4210*/  IMAD.HI.U32 R34, R19, R16, RZ ;  /* 0x0000001013227227 */ /* 0x008fe200078e00ff */
[----:B------:R-:W-:Y:S02]  /*4220*/  SHF.R.U32.HI R35, RZ, R18, R35 ;  /* 0x00000012ff237219 */ /* 0x000fe40000011623 */
[----:B------:R-:W-:Y:S01]  /*4230*/  ISETP.NE.AND P4, PT, R2, 0x1, PT ;  /* 0x000000010200780c */ /* 0x000fe20003f85270 */
[----:B------:R-:W-:Y:S01]  /*4240*/  IMAD.HI.U32 R36, R13, R16, RZ ;  /* 0x000000100d247227 */ /* 0x000fe200078e00ff */
[----:B------:R-:W-:Y:S02]  /*4250*/  SHF.R.U32.HI R34, RZ, R17, R34 ;  /* 0x00000011ff227219 */ /* 0x000fe40000011622 */
[----:B------:R-:W-:Y:S01]  /*4260*/  SEL R3, R22, R35, !P0 ;  /* 0x0000002316037207 */ /* 0x000fe20004000000 */
[C---:B------:R-:W-:Y:S01]  /*4270*/  IMAD.HI.U32 R35, R8.reuse, R7, RZ ;  /* 0x0000000708237227 */ /* 0x040fe200078e00ff */
[----:B------:R-:W-:Y:S02]  /*4280*/  SEL R11, R19, R34, !P4 ;  /* 0x00000022130b7207 */ /* 0x000fe40006000000 */
[----:B------:R-:W-:Y:S01]  /*4290*/  SHF.R.U32.HI R36, RZ, R17, R36 ;  /* 0x00000011ff247219 */ /* 0x000fe20000011624 */
[----:B------:R-:W-:Y:S01]  /*42a0*/  IMAD.HI.U32 R38, R3, R4, RZ ;  /* 0x0000000403267227 */ /* 0x000fe200078e00ff */
[----:B------:R-:W-:Y:S03]  /*42b0*/  SHF.R.U32.HI R35, RZ, R18, R35 ;  /* 0x00000012ff237219 */ /* 0x000fe60000011623 */
[----:B------:R-:W-:Y:S01]  /*42c0*/  IMAD.HI.U32 R34, R11, R4, RZ ;  /* 0x000000040b227227 */ /* 0x000fe200078e00ff */
[----:B------:R-:W-:Y:S02]  /*42d0*/  @P2 SHF.R.U32.HI R3, RZ, R5, R38 ;  /* 0x00000005ff032219 */ /* 0x000fe40000011626 */
[----:B------:R-:W-:Y:S02]  /*42e0*/  SEL R9, R8, R35, !P0 ;  /* 0x0000002308097207 */ /* 0x000fe40004000000 */
[----:B------:R-:W-:Y:S01]  /*42f0*/  @P2 SHF.R.U32.HI R11, RZ, R5, R34 ;  /* 0x00000005ff0b2219 */ /* 0x000fe20000011622 */
[C---:B------:R-:W-:Y:S01]  /*4300*/  IMAD R10, R72.reuse, R3, RZ ;  /* 0x00000003480a7224 */ /* 0x040fe200078e02ff */
[----:B------:R-:W-:Y:S01]  /*4310*/  SEL R3, R13, R36, !P4 ;  /* 0x000000240d037207 */ /* 0x000fe20006000000 */
[C---:B------:R-:W-:Y:S03]  /*4320*/  IMAD.HI.U32 R14, R9.reuse, R4, RZ ;  /* 0x00000004090e7227 */ /* 0x040fe600078e00ff */
[----:B------:R-:W-:Y:S01]  /*4330*/  ISETP.GE.AND P0, PT, R9, R10, PT ;  /* 0x0000000a0900720c */ /* 0x000fe20003f06270 */
[C---:B------:R-:W-:Y:S01]  /*4340*/  IMAD R12, R72.reuse, R11, RZ ;  /* 0x0000000b480c7224 */ /* 0x040fe200078e02ff */
[-C--:B------:R-:W-:Y:S04]  /*4350*/  SHF.R.U32.HI R14, RZ, R5.reuse, R14 ;  /* 0x00000005ff0e7219 */ /* 0x080fe8000001160e */
[----:B------:R-:W-:Y:S02]  /*4360*/  ISETP.GE.OR P0, PT, R3, R12, P0 ;  /* 0x0000000c0300720c */ /* 0x000fe40000706670 */
[----:B------:R-:W-:Y:S05]  /*4370*/  SEL R15, R9, R14, !P2 ;  /* 0x0000000e090f7207 */ /* 0x000fea0005000000 */
[----:B------:R-:W-:Y:S04]  /*4380*/  IMAD.MOV R14, RZ, RZ, -R15 ;  /* 0x000000ffff0e7224 */ /* 0x000fe800078e0a0f */
[----:B------:R-:W-:Y:S02]  /*4390*/  IMAD R14, R72, R14, R9 ;  /* 0x0000000e480e7224 */ /* 0x000fe400078e0209 */
[C---:B------:R-:W-:Y:S05]  /*43a0*/  @!P0 IMAD.HI.U32 R10, R3.reuse, R4, RZ ;  /* 0x00000004030a8227 */ /* 0x040fea00078e00ff */
[----:B------:R-:W-:Y:S04]  /*43b0*/  @!P0 SHF.R.U32.HI R10, RZ, R5, R10 ;  /* 0x00000005ff0a8219 */ /* 0x000fe8000001160a */
[----:B------:R-:W-:Y:S01]  /*43c0*/  @!P0 SEL R0, R3, R10, !P2 ;  /* 0x0000000a03008207 */ /* 0x000fe20005000000 */
[----:B------:R-:W-:Y:S03]  /*43d0*/  IMAD.MOV R10, RZ, RZ, -R3 ;  /* 0x000000ffff0a7224 */ /* 0x000fe600078e0a03 */
[----:B------:R-:W-:Y:S01]  /*43e0*/  @!P0 IADD3 R15, PT, PT, R15, -R0, RZ ;  /* 0x800000000f0f8210 */ /* 0x000fe20007ffe0ff */
[----:B------:R-:W-:Y:S01]  /*43f0*/  @!P0 IMAD R0, R11, R14, R0 ;  /* 0x0000000e0b008224 */ /* 0x000fe200078e0200 */
[----:B------:R-:W-:Y:S01]  /*4400*/  IADD3 R11, PT, PT, -R9, RZ, RZ ;  /* 0x000000ff090b7210 */ /* 0x000fe20007ffe1ff */
[----:B------:R-:W-:Y:S02]  /*4410*/  IMAD R13, R2, R10, R13 ;  /* 0x0000000a020d7224 */ /* 0x000fe400078e020d */
[----:B------:R-:W-:Y:S02]  /*4420*/  @!P0 IMAD R9, R15, R72, R3 ;  /* 0x000000480f098224 */ /* 0x000fe400078e0203 */
[----:B------:R-:W-:Y:S02]  /*4430*/  @!P0 IMAD.MOV.U32 R3, RZ, RZ, R0 ;  /* 0x000000ffff038224 */ /* 0x000fe400078e0000 */
[----:B------:R-:W-:Y:S02]  /*4440*/  IMAD R8, R6, R11, R8 ;  /* 0x0000000b06087224 */ /* 0x000fe400078e0208 */
[----:B------:R-:W-:Y:S02]  /*4450*/  IMAD R13, R3, R2, R13 ;  /* 0x00000002030d7224 */ /* 0x000fe400078e020d */
[----:B------:R-:W-:Y:S02]  /*4460*/  IMAD R8, R9, R6, R8 ;  /* 0x0000000609087224 */ /* 0x000fe400078e0208 */
.L_x_85:
[----:B------:R-:W-:Y:S05]  /*4470*/  BRA.U UP1, `(.L_x_86) ;  /* 0x0000000101107547 */ /* 0x000fea000b800000 */
[----:B------:R-:W-:Y:S04]  /*4480*/  MOV R0, UR6 ;  /* 0x0000000600007c02 */ /* 0x000fe80008000f00 */
[----:B------:R-:W-:Y:S04]  /*4490*/  SHF.L.U32 R3, R0, 0x1f, RZ ;  /* 0x0000001f00037819 */ /* 0x000fe800000006ff */
[----:B------:R-:W2:Y:S02]  /*44a0*/  SYNCS.PHASECHK.TRANS64.TRYWAIT P0, [UR7+0x88], R3 ;  /* 0x00008803ff0075a7 */ /* 0x000ea40008001107 */
[----:B--2---:R-:W-:Y:S05]  /*44b0*/  @!P0 BRA `(.L_x_87) ;  /* 0x0000007800708947 */ /* 0x004fea0003800000 */
.L_x_86:
[----:B------:R-:W-:Y:S02]  /*44c0*/  R2UR UR35, R21 ;  /* 0x00000000152372ca */ /* 0x000fe400000e0000 */
[----:B------:R-:W-:Y:S02]  /*44d0*/  R2UR UR34, R20 ;  /* 0x00000000142272ca */ /* 0x000fe400000e0000 */
[----:B------:R-:W-:Y:S02]  /*44e0*/  ISETP.NE.U32.AND P2, PT, RZ, UR4, PT ;  /* 0x00000004ff007c0c */ /* 0x000fe4000bf45070 */
[----:B------:R-:W-:Y:S02]  /*44f0*/  SHF.L.U32 R12, R31, 0x1f, RZ ;  /* 0x0000001f1f0c7819 */ /* 0x000fe400000006ff */
[----:B------:R-:W-:Y:S05]  /*4500*/  ISETP.NE.AND.EX P2, PT, RZ, UR5, PT, P2 ;  /* 0x00000005ff007c0c */ /* 0x000fea000bf45320 */
[----:B------:R-:W-:Y:S02]  /*4510*/  USHF.L.U32 UR35, UR35, 0x7, URZ ;  /* 0x0000000723237899 */ /* 0x000fe400080006ff */
[----:B------:R-:W-:Y:S01]  /*4520*/  USHF.L.U32 UR34, UR34, 0x8, URZ ;  /* 0x0000000822227899 */ /* 0x000fe200080006ff */
[----:B------:R-:W-:Y:S11]  /*4530*/  BRA.U !UP3, `(.L_x_88) ;  /* 0x000000010b347547 */ /* 0x000ff6000b800000 */
[----:B------:R-:W-:Y:S01]  /*4540*/  UPLOP3.LUT UP0, UPT, UPT, UPT, UP2, 0x80, 0x8 ;  /* 0x000000000008789c */ /* 0x000fe20003f0f020 */
[----:B--2---:R-:W-:Y:S02]  /*4550*/  HFMA2 R0, -RZ, RZ, 0, 5.9604644775390625e-08 ;  /* 0x00000001ff007431 */ /* 0x004fe400000001ff */
[----:B------:R-:W-:Y:S03]  /*4560*/  IMAD.MOV.U32 R153, RZ, RZ, 0x1 ;  /* 0x00000001ff997424 */ /* 0x000fe600078e00ff */
[----:B------:R-:W-:Y:S05]  /*4570*/  PLOP3.LUT P0, PT, PT, PT, UP0, 0x80, 0x8 ;  /* 0x000000000008781c */ /* 0x000fea0003f0f008 */
[----:B------:R-:W2:Y:S01]  /*4580*/  @UP0 LDCU.64 UR10, c[0x0][0x888] ;  /* 0x00011100ff0a07ac */ /* 0x000ea20008000a00 */
[----:B------:R-:W-:Y:S07]  /*4590*/  @UP0 UIMAD UR8, UR36, UR4, URZ ;  /* 0x00000004240802a4 */ /* 0x000fee000f8e02ff */
[----:B------:R-:W-:Y:S01]  /*45a0*/  @!P0 PRMT R153, R0, 0x7610, R153 ;  /* 0x0000761000998816 */ /* 0x000fe20000000099 */
[----:B--2---:R-:W-:Y:S03]  /*45b0*/  @UP0 UIMAD.WIDE UR10, UR8, 0x4, UR10 ;  /* 0x00000004080a08a5 */ /* 0x004fe6000f8e020a */
[----:B------:R-:W2:Y:S03]  /*45c0*/  @!UP0 LDCU UR8, c[0x0][0x880] ;  /* 0x00011000ff0887ac */ /* 0x000ea60008000800 */
[----:B------:R-:W-:Y:S01]  /*45d0*/  IMAD.U32 R10, RZ, RZ, UR10 ;  /* 0x0000000aff0a7e24 */ /* 0x000fe2000f8e00ff */
[----:B------:R-:W-:Y:S05]  /*45e0*/  MOV R11, UR11 ;  /* 0x0000000b000b7c02 */ /* 0x000fea0008000f00 */
[----:B-----5:R4:W5:Y:S02]  /*45f0*/  @P0 LDG.E R82, desc[UR46][R10.64] ;  /* 0x0000002e0a520981 */ /* 0x020964000c1e1900 */
[----:B--2-4-:R-:W-:Y:S07]  /*4600*/  @!P0 IMAD.U32 R82, RZ, RZ, UR8 ;  /* 0x00000008ff528e24 */ /* 0x014fee000f8e00ff */
.L_x_88:
[----:B-----5:R-:W-:Y:S01]  /*4610*/  @!P2 ISETP.EQ.AND P0, PT, R82, RZ, PT ;  /* 0x000000ff5200a20c */ /* 0x020fe20003f02270 */
[----:B------:R-:W-:Y:S01]  /*4620*/  @!UPT UIADD3 URZ, UPT, UPT, URZ, URZ, URZ ;  /* 0x000000fffffff290 */ /* 0x000fe2000fffe0ff */
[----:B------:R-:W-:Y:S11]  /*4630*/  @!P2 BRA `(.L_x_89) ;  /* 0x000000000014a947 */ /* 0x000ff60003800000 */
[----:B------:R-:W-:Y:S02]  /*4640*/  LOP3.LUT P2, RZ, R153, 0xff, RZ, 0xc0, !PT ;  /* 0x000000ff99ff7812 */ /* 0x000fe4000784c0ff */
[----:B------:R-:W-:Y:S04]  /*4650*/  PLOP3.LUT P0, PT, PT, PT, UP0, 0x80, 0x8 ;  /* 0x000000000008781c */ /* 0x000fe80003f0f008 */
[----:B------:R-:W-:Y:S07]  /*4660*/  PLOP3.LUT P0, PT, P0, PT, PT, 0x8, 0x80 ;  /* 0x000000000080781c */ /* 0x000fee000070e170 */
[----:B------:R-:W-:Y:S11]  /*4670*/  @P2 ISETP.EQ.AND P0, PT, R82, RZ, PT ;  /* 0x000000ff5200220c */ /* 0x000ff60003f02270 */
[----:B------:R-:W-:Y:S02]  /*4680*/  @!UPT UIADD3 URZ, UPT, UPT, URZ, URZ, URZ ;  /* 0x000000fffffff290 */ /* 0x000fe4000fffe0ff */
.L_x_89:
[----:B------:R-:W4:Y:S01]  /*4690*/  SYNCS.PHASECHK.TRANS64.TRYWAIT P2, [UR7+0x60], R12 ;  /* 0x0000600cff0075a7 */ /* 0x000f220008041107 */
[----:B------:R-:W-:Y:S04]  /*46a0*/  ELECT P4, URZ, PT ;  /* 0x0000000000ff782f */ /* 0x000fe80003880000 */
[----:B------:R-:W-:Y:S11]  /*46b0*/  PLOP3.LUT P4, PT, P0, P4, PT, 0xf2, 0x2f ;  /* 0x00000000002f781c */ /* 0x000ff60000789e72 */
[----:B------:R-:W-:Y:S02]  /*46c0*/  @!UPT UIADD3 URZ, UPT, UPT, URZ, URZ, URZ ;  /* 0x000000fffffff290 */ /* 0x000fe4000fffe0ff */
[----:B-1----:R-:W-:Y:S05]  /*46d0*/  @!P4 IADD3 R9, P0, PT, R32, 0x580, RZ ;  /* 0x000005802009c810 */ /* 0x002fea0007f1e0ff */
[----:B--2---:R-:W-:Y:S01]  /*46e0*/  @!P4 IMAD.X R0, RZ, RZ, R33, P0 ;  /* 0x000000ffff00c224 */ /* 0x004fe200000e0621 */
[----:B----4-:R-:W-:Y:S07]  /*46f0*/  @!P2 BRA `(.L_x_90) ;  /* 0x0000007400f8a947 */ /* 0x010fee0003800000 */
.L_x_170:
[----:B------:R-:W-:Y:S01]  /*4700*/  @!P4 R2UR UR8, R0 ;  /* 0x000000000008c2ca */ /* 0x000fe200000e0000 */
[----:B------:R-:W-:Y:S01]  /*4710*/  VOTEU.ALL UP1, P4 ;  /* 0x0000000000ff7886 */ /* 0x000fe20002020000 */
[----:B------:R-:W-:Y:S01]  /*4720*/  @!P4 R2UR UR9, R9 ;  /* 0x000000000909c2ca */ /* 0x000fe200000e0000 */
[----:B------:R-:W-:Y:S01]  /*4730*/  @!P4 IMAD.MOV.U32 R0, RZ, RZ, 0x2000 ;  /* 0x00002000ff00c424 */ /* 0x000fe200078e00ff */
[----:B------:R-:W-:Y:S01]  /*4740*/  UMOV UR10, 0x0 ;  /* 0x00000000000a7882 */ /* 0x000fe20000000000 */
[----:B------:R-:W-:Y:S01]  /*4750*/  UMOV UR11, 0x10000000 ;  /* 0x10000000000b7882 */ /* 0x000fe20000000000 */
[----:B------:R-:W-:Y:S01]  /*4760*/  @!UP1 UIADD3 UR32, UPT, UPT, UR7, 0x200, URZ ;  /* 0x0000020007209890 */ /* 0x000fe2000fffe0ff */
[----:B------:R-:W-:Y:S01]  /*4770*/  @!P4 IADD3 R9, P0, PT, R32, 0x580, RZ ;  /* 0x000005802009c810 */ /* 0x000fe20007f1e0ff */
[----:B------:R-:W-:Y:S05]  /*4780*/  VOTEU.ALL UP1, P4 ;  /* 0x0000000000ff7886 */ /* 0x000fea0002020000 */
[----:B------:R-:W-:Y:S01]  /*4790*/  IMAD.U32 R11, RZ, RZ, UR8 ;  /* 0x00000008ff0b7e24 */ /* 0x000fe2000f8e00ff */
[----:B------:R-:W-:Y:S01]  /*47a0*/  UPRMT UR8, UR37, 0x654, UR33 ;  /* 0x0000065425087896 */ /* 0x000fe20008000021 */
[----:B------:R-:W-:Y:S03]  /*47b0*/  IMAD.U32 R10, RZ, RZ, UR9 ;  /* 0x00000009ff0a7e24 */ /* 0x000fe6000f8e00ff */
[----:B------:R-:W-:Y:S02]  /*47c0*/  @!P4 R2UR UR15, R11 ;  /* 0x000000000b0fc2ca */ /* 0x000fe400000e0000 */
[----:B------:R-:W-:Y:S11]  /*47d0*/  @!P4 R2UR UR14, R10 ;  /* 0x000000000a0ec2ca */ /* 0x000ff600000e0000 */
[----:B------:R-:W-:Y:S02]  /*47e0*/  @!UPT UIADD3 URZ, UPT, UPT, URZ, URZ, URZ ;  /* 0x000000fffffff290 */ /* 0x000fe4000fffe0ff */
[----:B------:R2:W-:Y:S01]  /*47f0*/  @!UP1 UTMALDG.3D [UR32], [UR14], desc[UR10] ;  /* 0x00000a200e0095b4 */ /* 0x0005e20008011000 */
[----:B------:R4:W-:Y:S01]  /*4800*/  @!P4 SYNCS.ARRIVE.TRANS64.RED.A0TR RZ, [UR7+0x40], R0 ;  /* 0x00004000ffffc9a7 */ /* 0x0009e20008300407 */
[----:B------:R-:W-:Y:S01]  /*4810*/  SYNCS.ARRIVE.TRANS64.RED.A1T0 RZ, [UR8], RZ ;  /* 0x000000ffffff79a7 */ /* 0x000fe20008100408 */
[----:B----4-:R-:W-:Y:S01]  /*4820*/  @!P4 IMAD.X R0, RZ, RZ, R33, P0 ;  /* 0x000000ffff00c224 */ /* 0x010fe200000e0621 */
[----:B------:R-:W4:Y:S02]  /*4830*/  SYNCS.PHASECHK.TRANS64.TRYWAIT P2, [UR7+0x68], R12 ;  /* 0x0000680cff0075a7 */ /* 0x000f240008041107 */
[----:B--2-4-:R-:W-:Y:S05]  /*4840*/  @!P2 BRA `(.L_x_91) ;  /* 0x0000007400bca947 */ /* 0x014fea0003800000 */
.L_x_172:
        /* <DEDUP_REMOVED lines=8> */
[----:B------:R-:W-:Y:S01]  /*48d0*/  @!UP1 UIADD3 UR24, UPT, UPT, UR7, 0x2200, URZ ;  /* 0x0000220007189890 */ /* 0x000fe2000fffe0ff */
[----:B------:R-:W-:Y:S01]  /*48e0*/  VOTEU.ALL UP1, P4 ;  /* 0x0000000000ff7886 */ /* 0x000fe20002020000 */
[----:B------:R-:W-:Y:S01]  /*48f0*/  UMOV UR27, UR35 ;  /* 0x00000023001b7c82 */ /* 0x000fe20008000000 */
[----:B------:R-:W-:Y:S02]  /*4900*/  UMOV UR28, UR36 ;  /* 0x00000024001c7c82 */ /* 0x000fe40008000000 */
[----:B------:R-:W-:Y:S01]  /*4910*/  IMAD.U32 R11, RZ, RZ, UR8 ;  /* 0x00000008ff0b7e24 */ /* 0x000fe2000f8e00ff */
[----:B------:R-:W-:Y:S01]  /*4920*/  UPRMT UR8, UR37, 0x654, UR25 ;  /* 0x0000065425087896 */ /* 0x000fe20008000019 */
[----:B------:R-:W-:Y:S02]  /*4930*/  IMAD.U32 R10, RZ, RZ, UR9 ;  /* 0x00000009ff0a7e24 */ /* 0x000fe4000f8e00ff */
[----:B------:R-:W-:Y:S01]  /*4940*/  @!P4 IMAD.X R20, RZ, RZ, R33, P0 ;  /* 0x000000ffff14c224 */ /* 0x000fe200000e0621 */
[----:B------:R-:W-:Y:S02]  /*4950*/  @!P4 R2UR UR15, R11 ;  /* 0x000000000b0fc2ca */ /* 0x000fe400000e0000 */
[----:B------:R-:W-:Y:S11]  /*4960*/  @!P4 R2UR UR14, R10 ;  /* 0x000000000a0ec2ca */ /* 0x000ff600000e0000 */
[----:B------:R-:W-:Y:S02]  /*4970*/  @!UPT UIADD3 URZ, UPT, UPT, URZ, URZ, URZ ;  /* 0x000000fffffff290 */ /* 0x000fe4000fffe0ff */
[----:B------:R2:W-:Y:S01]  /*4980*/  @!UP1 UTMALDG.3D [UR24], [UR14], desc[UR10] ;  /* 0x00000a180e0095b4 */ /* 0x0005e20008011000 */
[----:B------:R2:W-:Y:S01]  /*4990*/  @!P4 SYNCS.ARRIVE.TRANS64.RED.A0TR RZ, [UR7+0x48], R0 ;  /* 0x00004800ffffc9a7 */ /* 0x0005e20008300407 */
[----:B------:R-:W-:Y:S01]  /*49a0*/  SYNCS.ARRIVE.TRANS64.RED.A1T0 RZ, [UR8], RZ ;  /* 0x000000ffffff79a7 */ /* 0x000fe20008100408 */
[----:B------:R-:W4:Y:S02]  /*49b0*/  SYNCS.PHASECHK.TRANS64.TRYWAIT P2, [UR7+0x70], R12 ;  /* 0x0000700cff0075a7 */ /* 0x000f240008041107 */
[----:B--2-4-:R-:W-:Y:S05]  /*49c0*/  @!P2 BRA `(.L_x_92) ;  /* 0x000000740074a947 */ /* 0x014fea0003800000 */
.L_x_174:
[----:B------:R-:W2:Y:S01]  /*49d0*/  LDC.64 R14, c[0x0][0xb10] ;  /* 0x0002c400ff0e7b82 */ /* 0x000ea20000000a00 */
[----:B------:R-:W-:Y:S01]  /*49e0*/  @!P4 R2UR UR8, R20 ;  /* 0x000000001408c2ca */ /* 0x000fe200000e0000 */
[----:B------:R-:W-:Y:S01]  /*49f0*/  VOTEU.ALL UP1, P4 ;  /* 0x0000000000ff7886 */ /* 0x000fe20002020000 */
[----:B------:R-:W-:Y:S01]  /*4a00*/  @!P4 R2UR UR9, R21 ;  /* 0x000000001509c2ca */ /* 0x000fe200000e0000 */
[----:B------:R-:W-:Y:S01]  /*4a10*/  UMOV UR10, 0x0 ;  /* 0x00000000000a7882 */ /* 0x000fe20000000000 */
[----:B------:R-:W-:Y:S03]  /*4a20*/  UMOV UR11, 0x10000000 ;  /* 0x10000000000b7882 */ /* 0x000fe60000000000 */
[----:B------:R-:W4:Y:S01]  /*4a30*/  LDC.64 R10, c[0x0][0xb18] ;  /* 0x0002c600ff0a7b82 */ /* 0x000f220000000a00 */
[----:B------:R-:W-:Y:S01]  /*4a40*/  @!UP1 UIADD3 UR18, UPT, UPT, UR34, 0x80, URZ ;  /* 0x0000008022129890 */ /* 0x000fe2000fffe0ff */
[----:B------:R-:W-:Y:S01]  /*4a50*/  @P3 SHF.R.U32.HI R28, RZ, 0x10, R25 ;  /* 0x00000010ff1c3819 */ /* 0x000fe20000011619 */
[----:B------:R-:W-:Y:S01]  /*4a60*/  @!UP1 UIADD3 UR16, UPT, UPT, UR7, 0x4200, URZ ;  /* 0x0000420007109890 */ /* 0x000fe2000fffe0ff */
[----:B------:R-:W-:Y:S01]  /*4a70*/  VIADD R30, R30, 0x1 ;  /* 0x000000011e1e7836 */ /* 0x000fe20000000000 */
[----:B------:R-:W-:Y:S03]  /*4a80*/  VOTEU.ALL UP1, P4 ;  /* 0x0000000000ff7886 */ /* 0x000fe60002020000 */
[----:B------:R-:W5:Y:S01]  /*4a90*/  @!P1 LDC R0, c[0x0][0xb20] ;  /* 0x0002c800ff009b82 */ /* 0x000f620000000800 */
[----:B------:R-:W-:Y:S01]  /*4aa0*/  UMOV UR19, UR35 ;  /* 0x0000002300137c82 */ /* 0x000fe20008000000 */
[----:B------:R-:W-:Y:S01]  /*4ab0*/  IMAD.U32 R21, RZ, RZ, UR8 ;  /* 0x00000008ff157e24 */ /* 0x000fe2000f8e00ff */
[----:B------:R-:W-:Y:S05]  /*4ac0*/  UMOV UR20, UR36 ;  /* 0x0000002400147c82 */ /* 0x000fea0008000000 */
[----:B-1----:R-:W1:Y:S01]  /*4ad0*/  @!P1 LDC R3, c[0x0][0xb0c] ;  /* 0x0002c300ff039b82 */ /* 0x002e620000000800 */
[----:B------:R-:W-:Y:S01]  /*4ae0*/  IMAD.U32 R20, RZ, RZ, UR9 ;  /* 0x00000009ff147e24 */ /* 0x000fe2000f8e00ff */
[----:B------:R-:W-:Y:S01]  /*4af0*/  UPRMT UR8, UR37, 0x654, UR17 ;  /* 0x0000065425087896 */ /* 0x000fe20008000011 */
[----:B------:R-:W-:Y:S03]  /*4b00*/  @!P4 R2UR UR15, R21 ;  /* 0x00000000150fc2ca */ /* 0x000fe600000e0000 */
[----:B------:R-:W-:Y:S01]  /*4b10*/  @!P4 R2UR UR14, R20 ;  /* 0x00000000140ec2ca */ /* 0x000fe200000e0000 */
[----:B------:R-:W-:Y:S11]  /*4b20*/  @!P4 IMAD.MOV.U32 R20, RZ, RZ, 0x2000 ;  /* 0x00002000ff14c424 */ /* 0x000ff600078e00ff */
[----:B------:R-:W-:Y:S01]  /*4b30*/  @!UPT UIADD3 URZ, UPT, UPT, URZ, URZ, URZ ;  /* 0x000000fffffff290 */ /* 0x000fe2000fffe0ff */
[----:B------:R1:W-:Y:S01]  /*4b40*/  @!UP1 UTMALDG.3D [UR16], [UR14], desc[UR10] ;  /* 0x00000a100e0095b4 */ /* 0x0003e20008011000 */
[----:B------:R1:W-:Y:S02]  /*4b50*/  @!P4 SYNCS.ARRIVE.TRANS64.RED.A0TR RZ, [UR7+0x50], R20 ;  /* 0x00005014ffffc9a7 */ /* 0x0003e40008300407 */
[----:B-1----:R-:W-:Y:S01]  /*4b60*/  @!P1 ISETP.NE.AND P2, PT, R3, 0x1, PT ;  /* 0x000000010300980c */ /* 0x002fe20003f45270 */
[C---:B--2---:R-:W-:Y:S01]  /*4b70*/  @!P1 IMAD.HI.U32 R14, R13.reuse, R14, RZ ;  /* 0x0000000e0d0e9227 */ /* 0x044fe200078e00ff */
[----:B----4-:R-:W-:Y:S03]  /*4b80*/  @!P1 ISETP.NE.AND P0, PT, R10, 0x1, PT ;  /* 0x000000010a00980c */ /* 0x010fe60003f05270 */
[C---:B------:R-:W-:Y:S01]  /*4b90*/  @!P1 IMAD.HI.U32 R11, R8.reuse, R11, RZ ;  /* 0x0000000b080b9227 */ /* 0x040fe200078e00ff */
[----:B------:R-:W-:Y:S04]  /*4ba0*/  @!P1 SHF.R.U32.HI R14, RZ, R15, R14 ;  /* 0x0000000fff0e9219 */ /* 0x000fe8000001160e */
[----:B-----5:R-:W-:Y:S01]  /*4bb0*/  @!P1 SHF.R.U32.HI R9, RZ, R0, R11 ;  /* 0x00000000ff099219 */ /* 0x020fe2000001160b */
[----:B------:R-:W-:Y:S01]  /*4bc0*/  SYNCS.ARRIVE.TRANS64.RED.A1T0 RZ, [UR8], RZ ;  /* 0x000000ffffff79a7 */ /* 0x000fe20008100408 */
[----:B------:R-:W-:Y:S02]  /*4bd0*/  @!P1 SEL R14, R13, R14, !P2 ;  /* 0x0000000e0d0e9207 */ /* 0x000fe40005000000 */
[----:B------:R-:W-:Y:S01]  /*4be0*/  @!P1 SEL R9, R8, R9, !P0 ;  /* 0x0000000908099207 */ /* 0x000fe20004000000 */
[----:B------:R-:W1:Y:S04]  /*4bf0*/  SYNCS.PHASECHK.TRANS64.TRYWAIT P5, [UR7+0x78], R12 ;  /* 0x0000780cff0075a7 */ /* 0x000e6800080a1107 */
[----:B------:R-:W-:Y:S02]  /*4c00*/  @!P1 IMAD.IADD R0, R9, 0x1, -R14 ;  /* 0x0000000109009824 */ /* 0x000fe400078e0a0e */
[----:B------:R-:W-:Y:S02]  /*4c10*/  @!P1 IMAD.IADD R9, R14, 0x1, -R9 ;  /* 0x000000010e099824 */ /* 0x000fe400078e0a09 */
[----:B------:R-:W-:Y:S02]  /*4c20*/  @!P1 IMAD R13, R0, R3, R13 ;  /* 0x00000003000d9224 */ /* 0x000fe400078e020d */
[----:B------:R-:W-:Y:S01]  /*4c30*/  @!P1 IMAD R8, R9, R10, R8 ;  /* 0x0000000a09089224 */ /* 0x000fe200078e0208 */
[----:B-1----:R-:W-:Y:S06]  /*4c40*/  @!P5 BRA `(.L_x_93) ;  /* 0x0000007000ecd947 */ /* 0x002fec0003800000 */
.L_x_176:
[----:B-1----:R-:W-:Y:S01]  /*4c50*/  @!P4 IADD3 R3, P0, PT, R32, 0x580, RZ ;  /* 0x000005802003c810 */ /* 0x002fe20007f1e0ff */
[----:B------:R-:W-:Y:S01]  /*4c60*/  VOTEU.ALL UP1, P4 ;  /* 0x0000000000ff7886 */ /* 0x000fe20002020000 */
[----:B------:R-:W-:Y:S01]  /*4c70*/  UMOV UR18, 0x0 ;  /* 0x0000000000127882 */ /* 0x000fe20000000000 */
[----:B------:R-:W-:Y:S01]  /*4c80*/  UMOV UR19, 0x10000000 ;  /* 0x1000000000137882 */ /* 0x000fe20000000000 */
[----:B------:R-:W-:Y:S01]  /*4c90*/  @!P4 R2UR UR9, R3 ;  /* 0x000000000309c2ca */ /* 0x000fe200000e0000 */
[----:B------:R-:W-:Y:S01]  /*4ca0*/  @!P4 IMAD.X R0, RZ, RZ, R33, P0 ;  /* 0x000000ffff00c224 */ /* 0x000fe200000e0621 */
[----:B------:R-:W-:Y:S01]  /*4cb0*/  @!UP1 UIADD3 UR10, UPT, UPT, UR34, 0xc0, URZ ;  /* 0x000000c0220a9890 */ /* 0x000fe2000fffe0ff */
[----:B------:R-:W-:Y:S01]  /*4cc0*/  ISETP.NE.AND P0, PT, R30, 0x2, PT ;  /* 0x000000021e00780c */ /* 0x000fe20003f05270 */
[----:B------:R-:W-:Y:S01]  /*4cd0*/  UMOV UR11, UR35 ;  /* 0x00000023000b7c82 */ /* 0x000fe20008000000 */
[----:B------:R-:W-:Y:S01]  /*4ce0*/  UMOV UR12, UR36 ;  /* 0x00000024000c7c82 */ /* 0x000fe20008000000 */
[----:B------:R-:W-:Y:S01]  /*4cf0*/  @!P4 R2UR UR8, R0 ;  /* 0x000000000008c2ca */ /* 0x000fe200000e0000 */
[----:B------:R-:W-:Y:S01]  /*4d00*/  IMAD.IADD R20, R8, 0x1, R152 ;  /* 0x0000000108147824 */ /* 0x000fe200078e0298 */
[----:B------:R-:W-:Y:S01]  /*4d10*/  @P3 R2UR UR36, R28 ;  /* 0x000000001c2432ca */ /* 0x000fe200000e0000 */
[----:B------:R-:W-:Y:S01]  /*4d20*/  IMAD.IADD R21, R13, 0x1, R154 ;  /* 0x000000010d157824 */ /* 0x000fe200078e029a */
[----:B------:R-:W-:Y:S02]  /*4d30*/  SEL R0, RZ, 0x1, P0 ;  /* 0x00000001ff007807 */ /* 0x000fe40000000000 */
[----:B------:R-:W-:Y:S01]  /*4d40*/  LOP3.LUT R31, R31, 0x1, RZ, 0x3c, !PT ;  /* 0x000000011f1f7812 */ /* 0x000fe200078e3cff */
[----:B------:R-:W-:Y:S01]  /*4d50*/  IMAD.U32 R10, RZ, RZ, UR9 ;  /* 0x00000009ff0a7e24 */ /* 0x000fe2000f8e00ff */
[----:B------:R-:W-:Y:S01]  /*4d60*/  @!UP1 UIADD3 UR9, UPT, UPT, UR7, 0x58, URZ ;  /* 0x0000005807099890 */ /* 0x000fe2000fffe0ff */
[----:B------:R-:W-:Y:S02]  /*4d70*/  LOP3.LUT R29, R29, R0, RZ, 0x3c, !PT ;  /* 0x000000001d1d7212 */ /* 0x000fe400078e3cff */
[----:B------:R-:W-:Y:S02]  /*4d80*/  SEL R30, R30, RZ, P0 ;  /* 0x000000ff1e1e7207 */ /* 0x000fe40000000000 */
[----:B------:R-:W-:Y:S01]  /*4d90*/  IMAD.U32 R11, RZ, RZ, UR8 ;  /* 0x00000008ff0b7e24 */ /* 0x000fe2000f8e00ff */
[----:B------:R-:W-:Y:S01]  /*4da0*/  @!P4 R2UR UR14, R10 ;  /* 0x000000000a0ec2ca */ /* 0x000fe200000e0000 */
[----:B------:R-:W-:Y:S01]  /*4db0*/  @!UP1 UIADD3 UR8, UPT, UPT, UR7, 0x6200, URZ ;  /* 0x0000620007089890 */ /* 0x000fe2000fffe0ff */
[----:B------:R-:W-:Y:S02]  /*4dc0*/  VOTEU.ALL UP1, P4 ;  /* 0x0000000000ff7886 */ /* 0x000fe40002020000 */
[----:B------:R-:W-:Y:S11]  /*4dd0*/  @!P4 R2UR UR15, R11 ;  /* 0x000000000b0fc2ca */ /* 0x000ff600000e0000 */
[----:B------:R-:W-:Y:S02]  /*4de0*/  @!UPT UIADD3 URZ, UPT, UPT, URZ, URZ, URZ ;  /* 0x000000fffffff290 */ /* 0x000fe4000fffe0ff */
[----:B------:R2:W-:Y:S01]  /*4df0*/  @!UP1 UTMALDG.3D [UR8], [UR14], desc[UR18] ;  /* 0x000012080e0095b4 */ /* 0x0005e20008011000 */
[----:B------:R2:W-:Y:S01]  /*4e00*/  @!P4 SYNCS.ARRIVE.TRANS64.RED.A0TR RZ, [UR7+0x58], R23 ;  /* 0x00005817ffffc9a7 */ /* 0x0005e20008300407 */
[----:B------:R-:W-:Y:S01]  /*4e10*/  UPLOP3.LUT UP1, UPT, UPT, UPT, UPT, 0x80, 0x8 ;  /* 0x000000000008789c */ /* 0x000fe20003f2f070 */
[----:B------:R-:W-:Y:S01]  /*4e20*/  SYNCS.ARRIVE.TRANS64.RED.A1T0 RZ, [UR13], RZ ;  /* 0x000000ffffff79a7 */ /* 0x000fe2000810040d */
[----:B------:R-:W-:Y:S09]  /*4e30*/  @P3 BRA `(.L_x_94) ;  /* 0xfffffff000943947 */ /* 0x000ff2000383ffff */
[----:B------:R-:W-:-:S04]  /*4e40*/  SHF.L.U32 R3, R31, 0x1f, RZ ;  /* 0x0000001f1f037819 */ /* 0x000fc800000006ff */
[----:B------:R-:W1:Y:S02]  /*4e50*/  SYNCS.PHASECHK.TRANS64.TRYWAIT P0, [UR7+0x60], R3 ;  /* 0x00006003ff0075a7 */ /* 0x000e640008001107 */
[----:B-1----:R-:W-:Y:S05]  /*4e60*/  @!P0 BRA `(.L_x_95) ;  /* 0x00000070007c8947 */ /* 0x002fea0003800000 */
.L_x_178:
[----:B------:R-:W4:Y:S02]  /*4e70*/  SYNCS.PHASECHK.TRANS64.TRYWAIT P0, [UR7+0x68], R3 ;  /* 0x00006803ff0075a7 */ /* 0x000f240008001107 */
[----:B----4-:R-:W-:Y:S05]  /*4e80*/  @!P0 BRA `(.L_x_96) ;  /* 0x00000070008c8947 */ /* 0x010fea0003800000 */
.L_x_180:
[----:B------:R-:W4:Y:S02]  /*4e90*/  SYNCS.PHASECHK.TRANS64.TRYWAIT P0, [UR7+0x70], R3 ;  /* 0x00007003ff0075a7 */ /* 0x000f240008001107 */
[----:B----4-:R-:W-:Y:S05]  /*4ea0*/  @!P0 BRA `(.L_x_97) ;  /* 0x00000070009c8947 */ /* 0x010fea0003800000 */
.L_x_182:
[----:B-1----:R-:W-:-:S07]  /*4eb0*/  MOV R0, UR7 ;  /* 0x0000000700007c02 */ /* 0x002fce0008000f00 */
.L_x_98:
[----:B-1----:R-:W-:-:S04]  /*4ec0*/  SHF.L.U32 R3, R31, 0x1f, RZ ;  /* 0x0000001f1f037819 */ /* 0x002fc800000006ff */
[----:B------:R1:W4:Y:S03]  /*4ed0*/  SYNCS.PHASECHK.TRANS64.TRYWAIT P0, [R0+URZ+0x78], R3 ;  /* 0x00007803000075a7 */ /* 0x00032600080011ff */
[----:B----4-:R-:W-:Y:S05]  /*4ee0*/  @!P0 NANOSLEEP.SYNCS 0x989680 ;  /* 0x009896800000895d */ /* 0x010fea0003900000 */
[----:B------:R-:W4:Y:S02]  /*4ef0*/  @!P0 SYNCS.PHASECHK.TRANS64 P0, [R0+URZ+0x78], R3 ;  /* 0x00007803000085a7 */ /* 0x000f2400080010ff */
[----:B--2-4-:R-:W-:Y:S05]  /*4f00*/  @P0 EXIT ;  /* 0x000000000000094d */ /* 0x014fea0003800000 */
[----:B------:R-:W-:Y:S05]  /*4f10*/  BRA `(.L_x_98) ;  /* 0xfffffffc00e87947 */ /* 0x000fea000383ffff */
.L_x_83:
[----:B------:R-:W-:-:S06]  /*4f20*/  UISETP.GE.AND UP1, UPT, UR10, 0x4, UPT ;  /* 0x000000040a00788c */ /* 0x000fcc000bf26270 */
[----:B------:R-:W-:-:S13]  /*4f30*/  PLOP3.LUT P0, PT, PT, PT, UP1, 0x80, 0x8 ;  /* 0x000000000008781c */ /* 0x000fda0003f0f018 */
[----:B------:R-:W-:Y:S05]  /*4f40*/  @!P0 EXIT ;  /* 0x000000000000894d */ /* 0x000fea0003800000 */
[----:B------:R-:W-:Y:S01]  /*4f50*/  BAR.SYNC.DEFER_BLOCKING 0x6, 0xa0 ;  /* 0x0182800000007b1d */ /* 0x000fe20000010000 */
[C---:B------:R-:W-:Y:S01]  /*4f60*/  IMAD.U32 R79, R169.reuse, 0x10000, RZ ;  /* 0x00010000a94f7824 */ /* 0x040fe200078e00ff */
[C---:B------:R-:W-:Y:S01]  /*4f70*/  R2P PR, R169.reuse, 0x6 ;  /* 0x00000006a9007804 */ /* 0x040fe20000000000 */
[----:B------:R-:W-:Y:S01]  /*4f80*/  IMAD.SHL.U32 R2, R169, 0x40, RZ ;  /* 0x00000040a9027824 */ /* 0x000fe200078e00ff */
[----:B------:R-:W-:Y:S01]  /*4f90*/  CS2R R162, SRZ ;  /* 0x0000000000a27805 */ /* 0x000fe2000001ff00 */
[----:B------:R-:W-:Y:S01]  /*4fa0*/  IMAD.MOV.U32 R166, RZ, RZ, 0x20 ;  /* 0x00000020ffa67424 */ /* 0x000fe200078e00ff */
[----:B------:R-:W-:Y:S02]  /*4fb0*/  UMOV UR49, 0x400 ;  /* 0x0000040000317882 */ /* 0x000fe40000000000 */
[----:B------:R-:W1:Y:S01]  /*4fc0*/  LDC R159, c[0x0][0x370] ;  /* 0x0000dc00ff9f7b82 */ /* 0x000e620000000800 */
[----:B------:R-:W-:Y:S01]  /*4fd0*/  ULEA UR49, UR37, UR49, 0x18 ;  /* 0x0000003125317291 */ /* 0x000fe2000f8ec0ff */
[----:B------:R-:W-:Y:S01]  /*4fe0*/  LOP3.LUT R79, R79, 0x600000, RZ, 0xc0, !PT ;  /* 0x006000004f4f7812 */ /* 0x000fe200078ec0ff */
[----:B------:R-:W-:Y:S01]  /*4ff0*/  IMAD.SHL.U32 R155, R169, 0x8, RZ ;  /* 0x00000008a99b7824 */ /* 0x000fe200078e00ff */
[----:B------:R-:W-:Y:S01]  /*5000*/  LOP3.LUT R4, R2, 0x180, RZ, 0xc0, !PT ;  /* 0x0000018002047812 */ /* 0x000fe200078ec0ff */
[----:B------:R-:W-:Y:S01]  /*5010*/  IMAD.MOV.U32 R167, RZ, RZ, 0x10 ;  /* 0x00000010ffa77424 */ /* 0x000fe200078e00ff */
[----:B------:R-:W-:Y:S01]  /*5020*/  SEL R166, R166, 0xffffffe0, !P2 ;  /* 0xffffffe0a6a67807 */ /* 0x000fe20005000000 */
[----:B------:R-:W-:Y:S01]  /*5030*/  UIADD3 UR4, UPT, UPT, UR49, 0x8200, URZ ;  /* 0x0000820031047890 */ /* 0x000fe2000fffe0ff */
[----:B------:R-:W2:Y:S01]  /*5040*/  LDC R74, c[0x0][0xb0c] ;  /* 0x0002c300ff4a7b82 */ /* 0x000ea20000000800 */
[----:B------:R-:W-:Y:S01]  /*5050*/  LOP3.LUT R155, R4, 0x30, R155, 0xf8, !PT ;  /* 0x00000030049b7812 */ /* 0x000fe200078ef89b */
[----:B------:R-:W-:Y:S01]  /*5060*/  IMAD.MOV.U32 R76, RZ, RZ, RZ ;  /* 0x000000ffff4c7224 */ /* 0x000fe200078e00ff */
[----:B------:R-:W-:Y:S01]  /*5070*/  SEL R167, R167, 0xfffffff0, !P1 ;  /* 0xfffffff0a7a77807 */ /* 0x000fe20004800000 */
[----:B------:R-:W-:Y:S01]  /*5080*/  IMAD.MOV.U32 R164, RZ, RZ, RZ ;  /* 0x000000ffffa47224 */ /* 0x000fe200078e00ff */
[----:B------:R-:W-:Y:S01]  /*5090*/  LOP3.LUT R155, R155, 0x1e40, R2, 0xf8, !PT ;  /* 0x00001e409b9b7812 */ /* 0x000fe200078ef802 */
[----:B------:R-:W-:Y:S01]  /*50a0*/  IMAD.MOV.U32 R172, RZ, RZ, RZ ;  /* 0x000000ffffac7224 */ /* 0x000fe200078e00ff */
[----:B------:R-:W-:Y:S01]  /*50b0*/  LOP3.LUT R169, R169, 0x60, RZ, 0xc0, !PT ;  /* 0x00000060a9a97812 */ /* 0x000fe200078ec0ff */
[----:B------:R-:W3:Y:S01]  /*50c0*/  LDC R157, c[0x0][0xb20] ;  /* 0x0002c800ff9d7b82 */ /* 0x000ee20000000800 */
[----:B------:R-:W4:Y:S01]  /*50d0*/  LDS R0, [UR49+0x120] ;  /* 0x00012031ff007984 */ /* 0x000f220008000800 */
[----:B------:R-:W-:Y:S01]  /*50e0*/  IMAD.MOV.U32 R161, RZ, RZ, RZ ;  /* 0x000000ffffa17224 */ /* 0x000fe200078e00ff */
[----:B------:R-:W1:Y:S01]  /*50f0*/  LDCU.64 UR52, c[0x0][0x348] ;  /* 0x00006900ff3477ac */ /* 0x000e620008000a00 */
[----:B------:R-:W-:Y:S01]  /*5100*/  IMAD.U32 R168, RZ, RZ, UR4 ;  /* 0x00000004ffa87e24 */ /* 0x000fe2000f8e00ff */
[----:B------:R-:W1:Y:S03]  /*5110*/  LDCU.64 UR38, c[0x0][0x888] ;  /* 0x00011100ff2677ac */ /* 0x000e660008000a00 */
[----:B------:R-:W1:Y:S01]  /*5120*/  LDC R73, c[0x0][0xb30] ;  /* 0x0002cc00ff497b82 */ /* 0x000e620000000800 */
[----:B------:R-:W1:Y:S01]  /*5130*/  LDCU.64 UR44, c[0x0][0x890] ;  /* 0x00011200ff2c77ac */ /* 0x000e620008000a00 */
[----:B------:R-:W-:-:S06]  /*5140*/  UIADD3 UR48, UPT, UPT, UR49, 0x200, URZ ;  /* 0x0000020031307890 */ /* 0x000fcc000fffe0ff */
[----:B------:R-:W1:Y:S08]  /*5150*/  LDC.64 R150, c[0x0][0xb10] ;  /* 0x0002c400ff967b82 */ /* 0x000e700000000a00 */
[----:B------:R-:W1:Y:S08]  /*5160*/  LDC.64 R70, c[0x0][0xb18] ;  /* 0x0002c600ff467b82 */ /* 0x000e700000000a00 */
[----:B------:R-:W1:Y:S08]  /*5170*/  LDC.64 R68, c[0x0][0xb28] ;  /* 0x0002ca00ff447b82 */ /* 0x000e700000000a00 */
[----:B------:R-:W1:Y:S01]  /*5180*/  LDC.64 R148, c[0x0][0x8b0] ;  /* 0x00022c00ff947b82 */ /* 0x000e620000000a00 */
[----:B----4-:R-:W-:Y:S01]  /*5190*/  IMAD.IADD R79, R0, 0x1, R79 ;  /* 0x00000001004f7824 */ /* 0x010fe200078e024f */
[----:B------:R-:W-:-:S04]  /*51a0*/  SHF.R.S32.HI R0, RZ, 0x4, R166 ;  /* 0x00000004ff007819 */ /* 0x000fc800000114a6 */
[----:B------:R-:W-:Y:S02]  /*51b0*/  LEA.HI.SX32 R165, R167, R0, 0x1c ;  /* 0x00000000a7a57211 */ /* 0x000fe400078fe2ff */
[----:B------:R-:W4:Y:S08]  /*51c0*/  LDC.64 R146, c[0x0][0x8a8] ;  /* 0x00022a00ff927b82 */ /* 0x000f300000000a00 */
[----:B--23--:R-:W1:Y:S02]  /*51d0*/  LDC R158, c[0x0][0x374] ;  /* 0x0000dd00ff9e7b82 */ /* 0x00ce640000000800 */
.L_x_140:
[C---:B------:R-:W-:Y:S02]  /*51e0*/  LEA R0, R172.reuse, UR49, 0x3 ;  /* 0x00000031ac007c11 */ /* 0x040fe4000f8e18ff */
[----:B------:R-:W-:Y:S02]  /*51f0*/  SHF.L.U32 R3, R163, 0x1f, RZ ;  /* 0x0000001fa3037819 */ /* 0x000fe400000006ff */
[----:B-1----:R-:W-:Y:S02]  /*5200*/  LEA R16, R172, UR49, 0x4 ;  /* 0x00000031ac107c11 */ /* 0x002fe4000f8e20ff */
[----:B------:R-:W2:Y:S02]  /*5210*/  SYNCS.PHASECHK.TRANS64.TRYWAIT P0, [R0+URZ+0x90], R3 ;  /* 0x00009003000075a7 */ /* 0x000ea400080011ff */
[----:B--2---:R-:W-:Y:S05]  /*5220*/  @!P0 BRA `(.L_x_99) ;  /* 0x0000006c00d48947 */ /* 0x004fea0003800000 */
.L_x_183:
[----:B------:R-:W3:Y:S01]  /*5230*/  LDC.64 R12, c[0x0][0xb10] ;  /* 0x0002c400ff0c7b82 */ /* 0x000ee20000000a00 */
[----:B------:R-:W4:Y:S01]  /*5240*/  LDS.128 R16, [R16+0x100] ;  /* 0x0001000010107984 */ /* 0x000f220000000c00 */
[----:B-1----:R-:W-:Y:S01]  /*5250*/  ISETP.NE.AND P1, PT, R73, 0x1, PT ;  /* 0x000000014900780c */ /* 0x002fe20003f25270 */
[----:B--2---:R-:W-:Y:S01]  /*5260*/  VIADD R0, R0, 0xa0 ;  /* 0x000000a000007836 */ /* 0x004fe20000000000 */
[----:B------:R-:W-:Y:S04]  /*5270*/  ISETP.GE.AND P0, PT, R72, 0x1, PT ;  /* 0x000000014800780c */ /* 0x000fe80003f06270 */
[----:B------:R-:W1:Y:S01]  /*5280*/  LDC.64 R10, c[0x0][0xb18] ;  /* 0x0002c600ff0a7b82 */ /* 0x000e620000000a00 */
[----:B------:R-:W-:Y:S01]  /*5290*/  PRMT R0, RZ, 0x654, R0 ;  /* 0x00000654ff007816 */ /* 0x000fe20000000000 */
[----:B------:R-:W-:Y:S01]  /*52a0*/  @!PT LDS RZ, [RZ] ;  /* 0x00000000fffff984 */ /* 0x000fe20000000800 */
[----:B------:R-:W-:Y:S01]  /*52b0*/  @!PT LDS RZ, [RZ] ;  /* 0x00000000fffff984 */ /* 0x000fe20000000800 */
[----:B------:R-:W-:Y:S01]  /*52c0*/  @!PT LDS RZ, [RZ] ;  /* 0x00000000fffff984 */ /* 0x000fe20000000800 */
[----:B------:R-:W-:Y:S01]  /*52d0*/  @!PT LDS RZ, [RZ] ;  /* 0x00000000fffff984 */ /* 0x000fe20000000800 */
[----:B------:R2:W-:Y:S06]  /*52e0*/  MEMBAR.ALL.CTA ;  /* 0x0000000000007992 */ /* 0x0005ec0000008000 */
[----:B--2---:R-:W2:Y:S01]  /*52f0*/  FENCE.VIEW.ASYNC.S ;  /* 0x00000000000073c6 */ /* 0x004ea20000000000 */
[----:B------:R-:W1:Y:S08]  /*5300*/  @!P1 LDC R14, c[0x0][0xb20] ;  /* 0x0002c800ff0e9b82 */ /* 0x000e700000000800 */
[----:B------:R-:W1:Y:S01]  /*5310*/  @!P1 LDC R9, c[0x0][0xb0c] ;  /* 0x0002c300ff099b82 */ /* 0x000e620000000800 */
[----:B--2---:R2:W-:Y:S01]  /*5320*/  SYNCS.ARRIVE.TRANS64.RED.A1T0 RZ, [R0+URZ], RZ ;  /* 0x000000ff00ff79a7 */ /* 0x0045e200081004ff */
[----:B----4-:R-:W-:Y:S04]  /*5330*/  LOP3.LUT P4, RZ, R18, 0x1, RZ, 0xc0, !PT ;  /* 0x0000000112ff7812 */ /* 0x010fe8000788c0ff */
[----:B------:R-:W-:Y:S09]  /*5340*/  P2R R170, PR, RZ, 0x10 ;  /* 0x00000010ffaa7803 */ /* 0x000ff20000000000 */
[----:B------:R-:W-:Y:S02]  /*5350*/  @P4 MOV R77, R16 ;  /* 0x00000010004d4202 */ /* 0x000fe40000000f00 */
[----:B------:R-:W-:Y:S01]  /*5360*/  @P4 LOP3.LUT R75, R17, 0xffff, RZ, 0xc0, !PT ;  /* 0x0000ffff114b4812 */ /* 0x000fe200078ec0ff */
[----:B--23--:R-:W-:Y:S06]  /*5370*/  @!P0 BRA `(.L_x_100) ;  /* 0x0000000000a48947 */ /* 0x00cfec0003800000 */
[----:B------:R-:W-:Y:S01]  /*5380*/  IMAD.HI.U32 R24, R158, R71, RZ ;  /* 0x000000479e187227 */ /* 0x000fe200078e00ff */
[----:B------:R-:W-:Y:S02]  /*5390*/  ISETP.NE.AND P0, PT, R70, 0x1, PT ;  /* 0x000000014600780c */ /* 0x000fe40003f05270 */
[----:B------:R-:W-:Y:S01]  /*53a0*/  ISETP.NE.AND P2, PT, R72, 0x1, PT ;  /* 0x000000014800780c */ /* 0x000fe20003f45270 */
[-C--:B------:R-:W-:Y:S01]  /*53b0*/  IMAD.HI.U32 R22, R159, R150.reuse, RZ ;  /* 0x000000969f167227 */ /* 0x080fe200078e00ff */
[----:B------:R-:W-:Y:S02]  /*53c0*/  SHF.R.U32.HI R23, RZ, R157, R24 ;  /* 0x0000009dff177219 */ /* 0x000fe40000011618 */
[----:B------:R-:W-:Y:S01]  /*53d0*/  ISETP.NE.AND P3, PT, R74, 0x1, PT ;  /* 0x000000014a00780c */ /* 0x000fe20003f65270 */
[----:B------:R-:W-:Y:S01]  /*53e0*/  IMAD.HI.U32 R28, R75, R71, RZ ;  /* 0x000000474b1c7227 */ /* 0x000fe200078e00ff */
[----:B------:R-:W-:Y:S02]  /*53f0*/  SHF.R.U32.HI R22, RZ, R151, R22 ;  /* 0x00000097ff167219 */ /* 0x000fe40000011616 */
[----:B------:R-:W-:Y:S01]  /*5400*/  SEL R3, R158, R23, !P0 ;  /* 0x000000179e037207 */ /* 0x000fe20004000000 */
[----:B------:R-:W-:Y:S01]  /*5410*/  IMAD.HI.U32 R26, R77, R150, RZ ;  /* 0x000000964d1a7227 */ /* 0x000fe200078e00ff */
[----:B------:R-:W-:Y:S03]  /*5420*/  SEL R7, R159, R22, !P3 ;  /* 0x000000169f077207 */ /* 0x000fe60005800000 */
[-C--:B------:R-:W-:Y:S01]  /*5430*/  IMAD.HI.U32 R22, R3, R68.reuse, RZ ;  /* 0x0000004403167227 */ /* 0x080fe200078e00ff */
[----:B------:R-:W-:Y:S03]  /*5440*/  SHF.R.U32.HI R26, RZ, R151, R26 ;  /* 0x00000097ff1a7219 */ /* 0x000fe6000001161a */
[----:B------:R-:W-:Y:S01]  /*5450*/  IMAD.HI.U32 R24, R7, R68, RZ ;  /* 0x0000004407187227 */ /* 0x000fe200078e00ff */
[----:B------:R-:W-:Y:S02]  /*5460*/  @P2 SHF.R.U32.HI R3, RZ, R69, R22 ;  /* 0x00000045ff032219 */ /* 0x000fe40000011616 */
[----:B------:R-:W-:Y:S02]  /*5470*/  SHF.R.U32.HI R22, RZ, R157, R28 ;  /* 0x0000009dff167219 */ /* 0x000fe4000001161c */
[----:B------:R-:W-:Y:S01]  /*5480*/  @P2 SHF.R.U32.HI R7, RZ, R69, R24 ;  /* 0x00000045ff072219 */ /* 0x000fe20000011618 */
[C---:B------:R-:W-:Y:S01]  /*5490*/  IMAD R2, R72.reuse, R3, RZ ;  /* 0x0000000348027224 */ /* 0x040fe200078e02ff */
[----:B------:R-:W-:Y:S02]  /*54a0*/  SEL R5, R75, R22, !P0 ;  /* 0x000000164b057207 */ /* 0x000fe40004000000 */
[----:B------:R-:W-:Y:S01]  /*54b0*/  SEL R3, R77, R26, !P3 ;  /* 0x0000001a4d037207 */ /* 0x000fe20005800000 */
[----:B------:R-:W-:Y:S01]  /*54c0*/  IMAD R4, R72, R7, RZ ;  /* 0x0000000748047224 */ /* 0x000fe200078e02ff */
[C---:B------:R-:W-:Y:S01]  /*54d0*/  ISETP.GE.AND P0, PT, R5.reuse, R2, PT ;  /* 0x000000020500720c */ /* 0x040fe20003f06270 */
[----:B------:R-:W-:Y:S03]  /*54e0*/  IMAD.HI.U32 R6, R5, R68, RZ ;  /* 0x0000004405067227 */ /* 0x000fe600078e00ff */
[----:B------:R-:W-:Y:S01]  /*54f0*/  ISETP.GE.OR P0, PT, R3, R4, P0 ;  /* 0x000000040300720c */ /* 0x000fe20000706670 */
[----:B------:R-:W-:Y:S01]  /*5500*/  IMAD.MOV R4, RZ, RZ, -R3 ;  /* 0x000000ffff047224 */ /* 0x000fe200078e0a03 */
[-C--:B------:R-:W-:Y:S03]  /*5510*/  SHF.R.U32.HI R6, RZ, R69.reuse, R6 ;  /* 0x00000045ff067219 */ /* 0x080fe60000011606 */
[----:B------:R-:W-:Y:S01]  /*5520*/  IMAD R77, R74, R4, R77 ;  /* 0x000000044a4d7224 */ /* 0x000fe200078e024d */
[----:B------:R-:W-:Y:S05]  /*5530*/  SEL R15, R5, R6, !P2 ;  /* 0x00000006050f7207 */ /* 0x000fea0005000000 */
[----:B------:R-:W-:Y:S02]  /*5540*/  IMAD.MOV R6, RZ, RZ, -R15 ;  /* 0x000000ffff067224 */ /* 0x000fe400078e0a0f */
[C---:B------:R-:W-:Y:S04]  /*5550*/  @!P0 IMAD.HI.U32 R2, R3.reuse, R68, RZ ;  /* 0x0000004403028227 */ /* 0x040fe800078e00ff */
[----:B------:R-:W-:Y:S01]  /*5560*/  IMAD R6, R72, R6, R5 ;  /* 0x0000000648067224 */ /* 0x000fe200078e0205 */
[----:B------:R-:W-:Y:S04]  /*5570*/  @!P0 SHF.R.U32.HI R2, RZ, R69, R2 ;  /* 0x00000045ff028219 */ /* 0x000fe80000011602 */
[----:B------:R-:W-:Y:S02]  /*5580*/  @!P0 SEL R0, R3, R2, !P2 ;  /* 0x0000000203008207 */ /* 0x000fe40005000000 */
[----:B------:R-:W-:Y:S02]  /*5590*/  IADD3 R2, PT, PT, -R5, RZ, RZ ;  /* 0x000000ff05027210 */ /* 0x000fe40007ffe1ff */
[----:B------:R-:W-:Y:S01]  /*55a0*/  @!P0 IADD3 R8, PT, PT, R15, -R0, RZ ;  /* 0x800000000f088210 */ /* 0x000fe20007ffe0ff */
[----:B------:R-:W-:Y:S02]  /*55b0*/  @!P0 IMAD R0, R7, R6, R0 ;  /* 0x0000000607008224 */ /* 0x000fe400078e0200 */
[----:B------:R-:W-:Y:S02]  /*55c0*/  IMAD R75, R70, R2, R75 ;  /* 0x00000002464b7224 */ /* 0x000fe400078e024b */
[----:B------:R-:W-:Y:S02]  /*55d0*/  @!P0 IMAD R5, R8, R72, R3 ;  /* 0x0000004808058224 */ /* 0x000fe400078e0203 */
[----:B------:R-:W-:Y:S04]  /*55e0*/  @!P0 IMAD.MOV.U32 R3, RZ, RZ, R0 ;  /* 0x000000ffff038224 */ /* 0x000fe800078e0000 */
[----:B------:R-:W-:Y:S02]  /*55f0*/  IMAD R77, R3, R74, R77 ;  /* 0x0000004a034d7224 */ /* 0x000fe400078e024d */
[----:B------:R-:W-:Y:S07]  /*5600*/  IMAD R75, R5, R70, R75 ;  /* 0x00000046054b7224 */ /* 0x000fee00078e024b */
.L_x_100:
[----:B-1----:R-:W-:Y:S01]  /*5610*/  @!P1 ISETP.NE.AND P0, PT, R10, 0x1, PT ;  /* 0x000000010a00980c */ /* 0x002fe20003f05270 */
[----:B------:R-:W-:Y:S01]  /*5620*/  @!P1 IMAD.HI.U32 R0, R77, R12, RZ ;  /* 0x0000000c4d009227 */ /* 0x000fe200078e00ff */
[----:B------:R-:W-:Y:S01]  /*5630*/  @!P1 ISETP.NE.AND P2, PT, R9, 0x1, PT ;  /* 0x000000010900980c */ /* 0x000fe20003f45270 */
[----:B------:R-:W-:Y:S01]  /*5640*/  ULOP3.LUT UP0, URZ, UR48, 0x1b0, URZ, 0xc0, !UPT ;  /* 0x000001b030ff7892 */ /* 0x000fe2000f80c0ff */
[----:B------:R-:W-:Y:S01]  /*5650*/  R2UR UR42, R21 ;  /* 0x00000000152a72ca */ /* 0x000fe200000e0000 */
[----:B------:R-:W-:Y:S01]  /*5660*/  @!P1 IMAD.HI.U32 R3, R75, R11, RZ ;  /* 0x0000000b4b039227 */ /* 0x000fe200078e00ff */
[----:B------:R-:W-:Y:S02]  /*5670*/  @!P1 SHF.R.U32.HI R0, RZ, R13, R0 ;  /* 0x0000000dff009219 */ /* 0x000fe40000011600 */
[----:B------:R-:W-:Y:S01]  /*5680*/  R2UR UR41, R20 ;  /* 0x00000000142972ca */ /* 0x000fe200000e0000 */
[----:B------:R-:W-:Y:S01]  /*5690*/  VIADD R172, R172, 0x1 ;  /* 0x00000001acac7836 */ /* 0x000fe20000000000 */
[----:B------:R-:W-:Y:S02]  /*56a0*/  @!P1 SHF.R.U32.HI R2, RZ, R14, R3 ;  /* 0x0000000eff029219 */ /* 0x000fe40000011603 */
[----:B------:R-:W-:Y:S02]  /*56b0*/  @!P1 SEL R3, R77, R0, !P2 ;  /* 0x000000004d039207 */ /* 0x000fe40005000000 */
[----:B------:R-:W-:Y:S02]  /*56c0*/  @!P1 SEL R2, R75, R2, !P0 ;  /* 0x000000024b029207 */ /* 0x000fe40004000000 */
[----:B------:R-:W-:Y:S01]  /*56d0*/  @P4 SHF.R.U32.HI R160, RZ, 0x10, R17 ;  /* 0x00000010ffa04819 */ /* 0x000fe20000011611 */
[----:B------:R-:W-:Y:S02]  /*56e0*/  USHF.L.U32 UR42, UR42, 0x7, URZ ;  /* 0x000000072a2a7899 */ /* 0x000fe400080006ff */
[----:B------:R-:W-:Y:S02]  /*56f0*/  @!P1 IMAD.IADD R0, R2, 0x1, -R3 ;  /* 0x0000000102009824 */ /* 0x000fe400078e0a03 */
[----:B------:R-:W-:Y:S01]  /*5700*/  @!P1 IMAD.IADD R2, R3, 0x1, -R2 ;  /* 0x0000000103029824 */ /* 0x000fe200078e0a02 */
[----:B------:R-:W-:Y:S01]  /*5710*/  USHF.L.U32 UR41, UR41, 0x8, URZ ;  /* 0x0000000829297899 */ /* 0x000fe200080006ff */
[----:B------:R-:W-:Y:S02]  /*5720*/  @!P1 IMAD R77, R0, R9, R77 ;  /* 0x00000009004d9224 */ /* 0x000fe400078e024d */
[----:B------:R-:W-:Y:S01]  /*5730*/  @!P1 IMAD R75, R2, R10, R75 ;  /* 0x0000000a024b9224 */ /* 0x000fe200078e024b */
[----:B------:R-:W-:Y:S08]  /*5740*/  BRA.U !UP0, `(.L_x_101) ;  /* 0x0000000108407547 */ /* 0x000ff0000b800000 */
[----:B------:R-:W1:Y:S01]  /*5750*/  LDCU.64 UR8, c[0x4][0x88] ;  /* 0x01001100ff0877ac */ /* 0x000e620008000a00 */
[----:B------:R-:W-:Y:S01]  /*5760*/  MOV R3, 0x0 ;  /* 0x0000000000037802 */ /* 0x000fe20000000f00 */
[----:B------:R-:W-:Y:S02]  /*5770*/  HFMA2 R12, -RZ, RZ, 0, 5.9604644775390625e-08 ;  /* 0x00000001ff0c7431 */ /* 0x000fe400000001ff */
[----:B------:R-:W-:Y:S02]  /*5780*/  IMAD.MOV.U32 R8, RZ, RZ, 0x70 ;  /* 0x00000070ff087424 */ /* 0x000fe400078e00ff */
[----:B------:R-:W-:Y:S01]  /*5790*/  IMAD.MOV.U32 R13, RZ, RZ, RZ ;  /* 0x000000ffff0d7224 */ /* 0x000fe200078e00ff */
[----:B------:R-:W2:Y:S01]  /*57a0*/  LDCU.64 UR6, c[0x4][0x90] ;  /* 0x01001200ff0677ac */ /* 0x000ea20008000a00 */
[----:B------:R-:W3:Y:S01]  /*57b0*/  LDC.64 R2, c[0x4][R3] ;  /* 0x0100000003027b82 */ /* 0x000ee20000000a00 */
[----:B------:R-:W4:Y:S01]  /*57c0*/  LDCU.64 UR4, c[0x4][0x8] ;  /* 0x01000100ff0477ac */ /* 0x000f220008000a00 */
[----:B-1----:R-:W-:Y:S01]  /*57d0*/  MOV R5, UR9 ;  /* 0x0000000900057c02 */ /* 0x002fe20008000f00 */
[----:B------:R-:W-:Y:S01]  /*57e0*/  IMAD.U32 R4, RZ, RZ, UR8 ;  /* 0x00000008ff047e24 */ /* 0x000fe2000f8e00ff */
[----:B--2---:R-:W-:Y:S01]  /*57f0*/  MOV R7, UR7 ;  /* 0x0000000700077c02 */ /* 0x004fe20008000f00 */
[----:B------:R-:W-:Y:S01]  /*5800*/  IMAD.U32 R6, RZ, RZ, UR6 ;  /* 0x00000006ff067e24 */ /* 0x000fe2000f8e00ff */
[----:B----4-:R-:W-:Y:S01]  /*5810*/  MOV R11, UR5 ;  /* 0x00000005000b7c02 */ /* 0x010fe20008000f00 */
[----:B------:R-:W-:Y:S02]  /*5820*/  IMAD.U32 R10, RZ, RZ, UR4 ;  /* 0x00000004ff0a7e24 */ /* 0x000fe4000f8e00ff */
[----:B------:R-:W-:Y:S07]  /*5830*/  LEPC R20, `(.L_x_101) ;  /* 0x000000001014794e */ /* 0x000fee0000000000 */
[----:B---3-5:R-:W-:Y:S05]  /*5840*/  CALL.ABS.NOINC R2 ;  /* 0x0000000002007343 */ /* 0x028fea0003c00000 */
.L_x_101:
[----:B------:R-:W-:Y:S01]  /*5850*/  LOP3.LUT P0, RZ, R168, 0x1b0, RZ, 0xc0, !PT ;  /* 0x000001b0a8ff7812 */ /* 0x000fe2000780c0ff */
[----:B------:R-:W-:Y:S11]  /*5860*/  BSSY.RECONVERGENT B6, `(.L_x_102) ;  /* 0x0000013000067945 */ /* 0x000ff60003800200 */
[----:B------:R-:W-:Y:S01]  /*5870*/  @!UPT UIADD3 URZ, UPT, UPT, URZ, URZ, URZ ;  /* 0x000000fffffff290 */ /* 0x000fe2000fffe0ff */
[----:B------:R-:W-:Y:S05]  /*5880*/  @!P0 BRA `(.L_x_103) ;  /* 0x0000000000408947 */ /* 0x000fea0003800000 */
        /* <DEDUP_REMOVED lines=16> */
.L_x_103:
[----:B------:R-:W-:Y:S05]  /*5990*/  BSYNC.RECONVERGENT B6 ;  /* 0x0000000000067941 */ /* 0x000fea0003800200 */
.L_x_102:
[----:B------:R-:W-:Y:S01]  /*59a0*/  ISETP.NE.U32.AND P4, PT, R148, RZ, PT ;  /* 0x000000ff9400720c */ /* 0x000fe20003f85070 */
[----:B------:R-:W-:Y:S01]  /*59b0*/  UISETP.NE.AND UP2, UPT, UR50, URZ, UPT ;  /* 0x000000ff3200728c */ /* 0x000fe2000bf45270 */
[----:B------:R-:W-:Y:S01]  /*59c0*/  ISETP.NE.U32.AND P2, PT, RZ, UR38, PT ;  /* 0x00000026ff007c0c */ /* 0x000fe2000bf45070 */
[----:B------:R-:W-:Y:S01]  /*59d0*/  UISETP.NE.U32.AND UP1, UPT, UR44, URZ, UPT ;  /* 0x000000ff2c00728c */ /* 0x000fe2000bf25070 */
[----:B------:R-:W-:Y:S01]  /*59e0*/  ISETP.NE.AND.EX P4, PT, R149, RZ, PT, P4 ;  /* 0x000000ff9500720c */ /* 0x000fe20003f85340 */
[----:B------:R-:W-:Y:S01]  /*59f0*/  UPLOP3.LUT UP0, UPT, UPT, UPT, UPT, 0x40, 0x4 ;  /* 0x000000000004789c */ /* 0x000fe20003f0e870 */
[----:B------:R-:W-:Y:S01]  /*5a00*/  ISETP.NE.AND.EX P2, PT, RZ, UR39, PT, P2 ;  /* 0x00000027ff007c0c */ /* 0x000fe2000bf45320 */
[----:B------:R-:W-:Y:S01]  /*5a10*/  UISETP.NE.AND.EX UP1, UPT, UR45, URZ, UPT, UP1 ;  /* 0x000000ff2d00728c */ /* 0x000fe2000bf25310 */
[----:B------:R-:W-:Y:S04]  /*5a20*/  PLOP3.LUT P1, PT, PT, PT, UP2, 0x80, 0x8 ;  /* 0x000000000008781c */ /* 0x000fe80003f2f028 */
[----:B------:R-:W-:Y:S06]  /*5a30*/  @UP2 UPLOP3.LUT UP0, UPT, UPT, UPT, UP1, 0x80, 0x8 ;  /* 0x000000000008289c */ /* 0x000fec0003f0f010 */
[----:B------:R-:W-:Y:S01]  /*5a40*/  PLOP3.LUT P0, PT, PT, PT, UP0, 0x80, 0x8 ;  /* 0x000000000008781c */ /* 0x000fe20003f0f008 */
[----:B------:R-:W-:Y:S01]  /*5a50*/  @!UPT UIADD3 URZ, UPT, UPT, URZ, URZ, URZ ;  /* 0x000000fffffff290 */ /* 0x000fe2000fffe0ff */
[----:B------:R-:W-:Y:S11]  /*5a60*/  BRA.U !UP1, `(.L_x_104) ;  /* 0x0000000109387547 */ /* 0x000ff6000b800000 */
[----:B------:R-:W-:Y:S01]  /*5a70*/  UISETP.NE.U32.AND UP0, UPT, UR38, URZ, UPT ;  /* 0x000000ff2600728c */ /* 0x000fe2000bf05070 */
[----:B------:R-:W-:Y:S02]  /*5a80*/  HFMA2 R0, -RZ, RZ, 0, 5.9604644775390625e-08 ;  /* 0x00000001ff007431 */ /* 0x000fe400000001ff */
[----:B------:R-:W-:Y:S01]  /*5a90*/  IMAD.MOV.U32 R153, RZ, RZ, 0x1 ;  /* 0x00000001ff997424 */ /* 0x000fe200078e00ff */
[----:B------:R-:W-:Y:S06]  /*5aa0*/  UISETP.NE.AND.EX UP0, UPT, UR39, URZ, UPT, UP0 ;  /* 0x000000ff2700728c */ /* 0x000fec000bf05300 */
[----:B------:R-:W-:Y:S05]  /*5ab0*/  PLOP3.LUT P3, PT, PT, PT, UP0, 0x80, 0x8 ;  /* 0x000000000008781c */ /* 0x000fea0003f6f008 */
[----:B------:R-:W1:Y:S01]  /*5ac0*/  @UP0 LDCU.64 UR6, c[0x0][0x888] ;  /* 0x00011100ff0607ac */ /* 0x000e620008000a00 */
[----:B------:R-:W-:Y:S07]  /*5ad0*/  @UP0 UIMAD UR4, UR36, UR44, URZ ;  /* 0x0000002c240402a4 */ /* 0x000fee000f8e02ff */
[----:B------:R-:W-:Y:S01]  /*5ae0*/  @!P3 PRMT R153, R0, 0x7610, R153 ;  /* 0x000076100099b816 */ /* 0x000fe20000000099 */
[----:B-1----:R-:W-:Y:S03]  /*5af0*/  @UP0 UIMAD.WIDE UR6, UR4, 0x4, UR6 ;  /* 0x00000004040608a5 */ /* 0x002fe6000f8e0206 */
[----:B------:R-:W1:Y:S03]  /*5b00*/  @!UP0 LDCU UR4, c[0x0][0x880] ;  /* 0x00011000ff0487ac */ /* 0x000e660008000800 */
[----:B------:R-:W-:Y:S01]  /*5b10*/  IMAD.U32 R2, RZ, RZ, UR6 ;  /* 0x00000006ff027e24 */ /* 0x000fe2000f8e00ff */
[----:B------:R-:W-:Y:S05]  /*5b20*/  MOV R3, UR7 ;  /* 0x0000000700037c02 */ /* 0x000fea0008000f00 */
[----:B-----5:R2:W5:Y:S02]  /*5b30*/  @P3 LDG.E R82, desc[UR46][R2.64] ;  /* 0x0000002e02523981 */ /* 0x020564000c1e1900 */
[----:B-12---:R-:W-:Y:S02]  /*5b40*/  @!P3 IMAD.U32 R82, RZ, RZ, UR4 ;  /* 0x00000004ff52be24 */ /* 0x006fe4000f8e00ff */
.L_x_104:
[----:B------:R-:W-:Y:S05]  /*5b50*/  @!P4 BRA `(.L_x_105) ;  /* 0x000000000020c947 */ /* 0x000fea0003800000 */
[----:B------:R-:W-:Y:S04]  /*5b60*/  ISETP.NE.U32.AND P3, PT, R146, RZ, PT ;  /* 0x000000ff9200720c */ /* 0x000fe80003f65070 */
[----:B------:R-:W-:Y:S11]  /*5b70*/  ISETP.NE.AND.EX P3, PT, R147, RZ, PT, P3 ;  /* 0x000000ff9300720c */ /* 0x000ff60003f65330 */
[----:B------:R-:W-:Y:S02]  /*5b80*/  @!UPT UIADD3 URZ, UPT, UPT, URZ, URZ, URZ ;  /* 0x000000fffffff290 */ /* 0x000fe4000fffe0ff */
[----:B------:R-:W1:Y:S01]  /*5b90*/  @P3 LDC.64 R2, c[0x0][0x8a8] ;  /* 0x00022a00ff023b82 */ /* 0x000e620000000a00 */
[----:B------:R-:W-:Y:S04]  /*5ba0*/  @P3 IMAD R0, R148, UR36, RZ ;  /* 0x0000002494003c24 */ /* 0x000fe8000f8e02ff */
[----:B-1----:R-:W-:Y:S05]  /*5bb0*/  @P3 IMAD.WIDE R2, R0, 0x4, R2 ;  /* 0x0000000400023825 */ /* 0x002fea00078e0202 */
[----:B-----5:R1:W5:Y:S02]  /*5bc0*/  @P3 LDG.E R78, desc[UR46][R2.64] ;  /* 0x0000002e024e3981 */ /* 0x020364000c1e1900 */
[----:B-1----:R-:W2:Y:S02]  /*5bd0*/  @!P3 LDC R78, c[0x0][0x8a0] ;  /* 0x00022800ff4ebb82 */ /* 0x002ea40000000800 */
.L_x_105:
[----:B-----5:R-:W-:Y:S01]  /*5be0*/  ISETP.NE.AND P4, PT, R82, RZ, PT ;  /* 0x000000ff5200720c */ /* 0x020fe20003f85270 */
[----:B------:R-:W-:Y:S01]  /*5bf0*/  BSSY B1, `(.L_x_106) ;  /* 0x0000048000017945 */ /* 0x000fe20003800000 */
[----:B------:R-:W-:Y:S01]  /*5c00*/  SEL R5, RZ, 0xffffffff, P2 ;  /* 0xffffffffff057807 */ /* 0x000fe20001000000 */
[----:B------:R-:W-:Y:S01]  /*5c10*/  IMAD.MOV.U32 R100, RZ, RZ, 0x1 ;  /* 0x00000001ff647424 */ /* 0x000fe200078e00ff */
[----:B------:R-:W-:Y:S01]  /*5c20*/  LOP3.LUT P3, RZ, R153, 0xff, RZ, 0xc0, !PT ;  /* 0x000000ff99ff7812 */ /* 0x000fe2000786c0ff */
[----:B------:R-:W-:Y:S01]  /*5c30*/  IMAD R80, R76, 0x100, R79 ;  /* 0x000001004c507824 */ /* 0x000fe200078e024f */
[----:B------:R-:W-:Y:S02]  /*5c40*/  @P1 SEL R0, RZ, 0xffffffff, P4 ;  /* 0xffffffffff001807 */ /* 0x000fe40002000000 */
[----:B------:R-:W-:Y:S02]  /*5c50*/  CS2R R110, SRZ ;  /* 0x00000000006e7805 */ /* 0x000fe4000001ff00 */
[----:B------:R-:W-:Y:S02]  /*5c60*/  LEA R3, R162, UR49, 0x3 ;  /* 0x00000031a2037c11 */ /* 0x000fe4000f8e18ff */
[----:B------:R-:W-:Y:S02]  /*5c70*/  CS2R R108, SRZ ;  /* 0x00000000006c7805 */ /* 0x000fe4000001ff00 */
[----:B------:R-:W-:Y:S02]  /*5c80*/  @P0 SEL R0, R5, R0, !P3 ;  /* 0x0000000005000207 */ /* 0x000fe40005800000 */
[----:B------:R-:W-:Y:S02]  /*5c90*/  CS2R R106, SRZ ;  /* 0x00000000006a7805 */ /* 0x000fe4000001ff00 */
[----:B------:R-:W-:Y:S02]  /*5ca0*/  LEA R171, R76, UR49, 0x3 ;  /* 0x000000314cab7c11 */ /* 0x000fe4000f8e18ff */
[----:B------:R-:W-:Y:S02]  /*5cb0*/  CS2R R104, SRZ ;  /* 0x0000000000687805 */ /* 0x000fe4000001ff00 */
[----:B------:R-:W-:Y:S02]  /*5cc0*/  @P1 LOP3.LUT R0, R0, 0x1, RZ, 0xc0, !PT ;  /* 0x0000000100001812 */ /* 0x000fe400078ec0ff */
[----:B------:R-:W-:Y:S02]  /*5cd0*/  CS2R R98, SRZ ;  /* 0x0000000000627805 */ /* 0x000fe4000001ff00 */
[----:B------:R-:W-:Y:S02]  /*5ce0*/  SHF.L.U32 R2, R164, 0x1f, RZ ;  /* 0x0000001fa4027819 */ /* 0x000fe400000006ff */
[----:B------:R-:W-:Y:S02]  /*5cf0*/  CS2R R96, SRZ ;  /* 0x0000000000607805 */ /* 0x000fe4000001ff00 */
[----:B------:R-:W-:Y:S02]  /*5d00*/  ISETP.NE.U32.OR P6, PT, R0, 0x1, !P1 ;  /* 0x000000010000780c */ /* 0x000fe40004fc5470 */
[----:B------:R-:W-:Y:S02]  /*5d10*/  CS2R R90, SRZ ;  /* 0x00000000005a7805 */ /* 0x000fe4000001ff00 */
[----:B------:R-:W-:Y:S02]  /*5d20*/  PLOP3.LUT P2, PT, PT, PT, UP1, 0x80, 0x8 ;  /* 0x000000000008781c */ /* 0x000fe40003f4f018 */
[----:B------:R-:W-:Y:S02]  /*5d30*/  CS2R R88, SRZ ;  /* 0x0000000000587805 */ /* 0x000fe4000001ff00 */
[----:B------:R-:W-:Y:S02]  /*5d40*/  SEL R0, RZ, 0xffffffff, P4 ;  /* 0xffffffffff007807 */ /* 0x000fe40002000000 */
[----:B------:R-:W-:Y:S03]  /*5d50*/  P2R R116, PR, RZ, 0x40 ;  /* 0x00000040ff747803 */ /* 0x000fe60000000000 */
[----:B------:R-:W-:Y:S04]  /*5d60*/  @P6 SHF.L.U32 R4, R161, 0x1f, RZ ;  /* 0x0000001fa1046819 */ /* 0x000fe800000006ff */
[----:B------:R-:W-:Y:S01]  /*5d70*/  @P2 SEL R0, R5, R0, !P3 ;  /* 0x0000000005002207 */ /* 0x000fe20005800000 */
[----:B------:R-:W1:Y:S03]  /*5d80*/  @P6 SYNCS.PHASECHK.TRANS64.TRYWAIT P1, [R3+URZ+0x40], R4 ;  /* 0x00004004030065a7 */ /* 0x000e6600080211ff */
[----:B------:R-:W-:Y:S04]  /*5d90*/  LOP3.LUT R0, R0, 0x1, RZ, 0xc0, !PT ;  /* 0x0000000100007812 */ /* 0x000fe800078ec0ff */
[----:B------:R-:W-:Y:S04]  /*5da0*/  ISETP.NE.U32.AND P5, PT, R0, 0x1, PT ;  /* 0x000000010000780c */ /* 0x000fe80003fa5070 */
[----:B------:R-:W-:Y:S01]  /*5db0*/  P2R R101, PR, RZ, 0x20 ;  /* 0x00000020ff657803 */ /* 0x000fe20000000000 */
[----:B------:R3:W4:Y:S01]  /*5dc0*/  SYNCS.PHASECHK.TRANS64.TRYWAIT P0, [R171+URZ+0xb0], R2 ;  /* 0x0000b002ab0075a7 */ /* 0x00072200080011ff */
[----:B-1----:R-:W-:Y:S01]  /*5dd0*/  @P6 SEL R100, RZ, 0x1, !P1 ;  /* 0x00000001ff646807 */ /* 0x002fe20004800000 */
[----:B---3--:R-:W-:Y:S06]  /*5de0*/  @!P6 BRA `(.L_x_107) ;  /* 0x0000000000a0e947 */ /* 0x008fec0003800000 */
[----:B------:R-:W-:Y:S01]  /*5df0*/  @P5 IMAD R7, R162, 0x2000, R155 ;  /* 0x00002000a2075824 */ /* 0x000fe200078e029b */
[----:B------:R-:W-:Y:S01]  /*5e00*/  ISETP.NE.AND P1, PT, R100, RZ, PT ;  /* 0x000000ff6400720c */ /* 0x000fe20003f25270 */
[----:B------:R-:W-:Y:S01]  /*5e10*/  BSSY B0, `(.L_x_108) ;  /* 0x0000011000007945 */ /* 0x000fe20003800000 */
[----:B------:R-:W-:Y:S01]  /*5e20*/  CS2R R90, SRZ ;  /* 0x00000000005a7805 */ /* 0x000fe2000001ff00 */
[----:B------:R-:W-:Y:S01]  /*5e30*/  @P5 VIADD R4, R7, UR49 ;  /* 0x0000003107045c36 */ /* 0x000fe20008000000 */
[----:B------:R-:W-:Y:S02]  /*5e40*/  CS2R R88, SRZ ;  /* 0x0000000000587805 */ /* 0x000fe4000001ff00 */
[----:B------:R-:W-:Y:S02]  /*5e50*/  CS2R R98, SRZ ;  /* 0x0000000000627805 */ /* 0x000fe4000001ff00 */
[----:B------:R-:W-:Y:S01]  /*5e60*/  CS2R R96, SRZ ;  /* 0x0000000000607805 */ /* 0x000fe2000001ff00 */
[--C-:B------:R-:W-:Y:S01]  /*5e70*/  @P5 IMAD.IADD R6, R167, 0x1, R4.reuse ;  /* 0x00000001a7065824 */ /* 0x100fe200078e0204 */
[----:B------:R-:W-:Y:S01]  /*5e80*/  CS2R R106, SRZ ;  /* 0x00000000006a7805 */ /* 0x000fe2000001ff00 */
[--C-:B------:R-:W-:Y:S01]  /*5e90*/  @P5 IMAD.IADD R5, R166, 0x1, R4.reuse ;  /* 0x00000001a6055824 */ /* 0x100fe200078e0204 */
[----:B------:R-:W-:Y:S01]  /*5ea0*/  CS2R R104, SRZ ;  /* 0x0000000000687805 */ /* 0x000fe2000001ff00 */
[----:B------:R-:W-:Y:S01]  /*5eb0*/  @P5 IMAD R4, R165, 0x10, R4 ;  /* 0x00000010a5045824 */ /* 0x000fe200078e0204 */
[----:B------:R-:W-:Y:S02]  /*5ec0*/  CS2R R110, SRZ ;  /* 0x00000000006e7805 */ /* 0x000fe4000001ff00 */
[----:B------:R-:W-:Y:S01]  /*5ed0*/  CS2R R108, SRZ ;  /* 0x00000000006c7805 */ /* 0x000fe2000001ff00 */
[----:B------:R-:W-:Y:S06]  /*5ee0*/  @P1 BRA `(.L_x_109) ;  /* 0x00000000000c1947 */ /* 0x000fec0003800000 */
[----:B------:R-:W-:Y:S04]  /*5ef0*/  SHF.L.U32 R0, R161, 0x1f, RZ ;  /* 0x0000001fa1007819 */ /* 0x000fe800000006ff */
[----:B------:R-:W1:Y:S02]  /*5f00*/  SYNCS.PHASECHK.TRANS64.TRYWAIT P1, [R3+URZ+0x40], R0 ;  /* 0x00004000030075a7 */ /* 0x000e6400080211ff */
[----:B-1----:R-:W-:Y:S05]  /*5f10*/  @!P1 BRA `(.L_x_110) ;  /* 0x0000006000ac9947 */ /* 0x002fea0003800000 */
.L_x_109:
[----:B------:R-:W-:Y:S05]  /*5f20*/  BSYNC B0 ;  /* 0x0000000000007941 */ /* 0x000fea0003800000 */
.L_x_108:
[----:B------:R-:W-:Y:S01]  /*5f30*/  ISETP.NE.AND P1, PT, R101, RZ, PT ;  /* 0x000000ff6500720c */ /* 0x000fe20003f25270 */
[----:B-1----:R-:W-:Y:S02]  /*5f40*/  VIADD R3, R3, 0x60 ;  /* 0x0000006003037836 */ /* 0x002fe40000000000 */
[----:B------:R-:W-:Y:S02]  /*5f50*/  IMAD.U32 R0, RZ, RZ, UR37 ;  /* 0x00000025ff007e24 */ /* 0x000fe4000f8e00ff */
[----:B------:R-:W-:Y:S03]  /*5f60*/  VIADD R162, R162, 0x1 ;  /* 0x00000001a2a27836 */ /* 0x000fe60000000000 */
[----:B------:R-:W-:Y:S05]  /*5f70*/  PRMT R0, R0, 0x654, R3 ;  /* 0x0000065400007816 */ /* 0x000fea0000000003 */
[----:B------:R1:W3:Y:S04]  /*5f80*/  @P1 LDS.128 R88, [R7+UR49+0x200] ;  /* 0x0002003107581984 */ /* 0x0002e80008000c00 */
[----:B------:R1:W1:Y:S04]  /*5f90*/  @P1 LDS.128 R96, [R6+0x200] ;  /* 0x0002000006601984 */ /* 0x0002680000000c00 */
[----:B------:R1:W1:Y:S04]  /*5fa0*/  @P1 LDS.128 R104, [R5+0x200] ;  /* 0x0002000005681984 */ /* 0x0002680000000c00 */
[----:B------:R1:W1:Y:S01]  /*5fb0*/  @P1 LDS.128 R108, [R4+0x200] ;  /* 0x00020000046c1984 */ /* 0x0002620000000c00 */
[C---:B------:R-:W-:Y:S01]  /*5fc0*/  ISETP.NE.AND P1, PT, R162.reuse, 0x4, PT ;  /* 0x00000004a200780c */ /* 0x040fe20003f25270 */
[----:B------:R-:W-:Y:S01]  /*5fd0*/  @!PT LDS RZ, [RZ] ;  /* 0x00000000fffff984 */ /* 0x000fe20000000800 */
[----:B------:R-:W-:Y:S01]  /*5fe0*/  @!PT LDS RZ, [RZ] ;  /* 0x00000000fffff984 */ /* 0x000fe20000000800 */
[----:B------:R-:W-:Y:S01]  /*5ff0*/  @!PT LDS RZ, [RZ] ;  /* 0x00000000fffff984 */ /* 0x000fe20000000800 */
[----:B------:R-:W-:Y:S01]  /*6000*/  @!PT LDS RZ, [RZ] ;  /* 0x00000000fffff984 */ /* 0x000fe20000000800 */
[----:B------:R5:W-:Y:S06]  /*6010*/  MEMBAR.ALL.CTA ;  /* 0x0000000000007992 */ /* 0x000bec0000008000 */
[----:B-----5:R-:W5:Y:S01]  /*6020*/  FENCE.VIEW.ASYNC.S ;  /* 0x00000000000073c6 */ /* 0x020f620000000000 */
[----:B------:R-:W-:Y:S01]  /*6030*/  SEL R162, R162, RZ, P1 ;  /* 0x000000ffa2a27207 */ /* 0x000fe20000800000 */
[----:B-----5:R5:W-:Y:S02]  /*6040*/  SYNCS.ARRIVE.TRANS64.RED.A1T0 RZ, [R0+URZ], RZ ;  /* 0x000000ff00ff79a7 */ /* 0x020be400081004ff */
[----:B-----5:R-:W-:Y:S04]  /*6050*/  SEL R0, RZ, 0x1, P1 ;  /* 0x00000001ff007807 */ /* 0x020fe80000800000 */
[----:B---3--:R-:W-:Y:S02]  /*6060*/  LOP3.LUT R161, R161, R0, RZ, 0x3c, !PT ;  /* 0x00000000a1a17212 */ /* 0x008fe400078e3cff */
.L_x_107:
[----:B------:R-:W-:Y:S05]  /*6070*/  BSYNC B1 ;  /* 0x0000000000017941 */ /* 0x000fea0003800000 */
.L_x_106:
[----:B------:R-:W-:Y:S04]  /*6080*/  SHF.R.U32.HI R3, RZ, 0x15, R80 ;  /* 0x00000015ff037819 */ /* 0x000fe80000011650 */
[----:B------:R-:W-:Y:S01]  /*6090*/  LOP3.LUT P1, RZ, R3, 0x3, R156, 0x48, !PT ;  /* 0x0000000303ff7812 */ /* 0x000fe2000782489c */
[----:B------:R-:W-:Y:S01]  /*60a0*/  @!UPT UIADD3 URZ, UPT, UPT, URZ, URZ, URZ ;  /* 0x000000fffffff290 */ /* 0x000fe2000fffe0ff */
[----:B----4-:R-:W-:Y:S11]  /*60b0*/  @P0 BRA `(.L_x_111) ;  /* 0x0000000000080947 */ /* 0x010ff60003800000 */
[----:B------:R-:W3:Y:S02]  /*60c0*/  SYNCS.PHASECHK.TRANS64.TRYWAIT P0, [R171+URZ+0xb0], R2 ;  /* 0x0000b002ab0075a7 */ /* 0x000ee400080011ff */
[----:B---3--:R-:W-:Y:S05]  /*60d0*/  @!P0 BRA `(.L_x_112) ;  /* 0x0000006000508947 */ /* 0x008fea0003800000 */
.L_x_111:
[----:B------:R-:W-:Y:S05]  /*60e0*/  @!P1 BRA `(.L_x_113) ;  /* 0x0000000000409947 */ /* 0x000fea0003800000 */
[----:B------:R-:W1:Y:S01]  /*60f0*/  LDCU.64 UR8, c[0x4][0x78] ;  /* 0x01000f00ff0877ac */ /* 0x000e620008000a00 */
[----:B------:R-:W-:Y:S01]  /*6100*/  MOV R3, 0x0 ;  /* 0x0000000000037802 */ /* 0x000fe20000000f00 */
[----:B------:R-:W-:Y:S02]  /*6110*/  HFMA2 R12, -RZ, RZ, 0, 5.9604644775390625e-08 ;  /* 0x00000001ff0c7431 */ /* 0x000fe400000001ff */
[----:B------:R-:W-:Y:S02]  /*6120*/  IMAD.MOV.U32 R8, RZ, RZ, 0x192 ;  /* 0x00000192ff087424 */ /* 0x000fe400078e00ff */
[----:B------:R-:W-:Y:S01]  /*6130*/  IMAD.MOV.U32 R13, RZ, RZ, RZ ;  /* 0x000000ffff0d7224 */ /* 0x000fe200078e00ff */
[----:B------:R-:W4:Y:S01]  /*6140*/  LDCU.64 UR6, c[0x4][0x80] ;  /* 0x01001000ff0677ac */ /* 0x000f220008000a00 */
[----:B---3--:R-:W3:Y:S01]  /*6150*/  LDC.64 R2, c[0x4][R3] ;  /* 0x0100000003027b82 */ /* 0x008ee20000000a00 */
[----:B------:R-:W5:Y:S01]  /*6160*/  LDCU.64 UR4, c[0x4][0x18] ;  /* 0x01000300ff0477ac */ /* 0x000f620008000a00 */
[----:B-1----:R-:W-:Y:S01]  /*6170*/  MOV R5, UR9 ;  /* 0x0000000900057c02 */ /* 0x002fe20008000f00 */
[----:B------:R-:W-:Y:S01]  /*6180*/  IMAD.U32 R4, RZ, RZ, UR8 ;  /* 0x00000008ff047e24 */ /* 0x000fe2000f8e00ff */
[----:B----4-:R-:W-:Y:S01]  /*6190*/  MOV R7, UR7 ;  /* 0x0000000700077c02 */ /* 0x010fe20008000f00 */
[----:B------:R-:W-:Y:S01]  /*61a0*/  IMAD.U32 R6, RZ, RZ, UR6 ;  /* 0x00000006ff067e24 */ /* 0x000fe2000f8e00ff */
[----:B-----5:R-:W-:Y:S01]  /*61b0*/  MOV R11, UR5 ;  /* 0x00000005000b7c02 */ /* 0x020fe20008000f00 */
[----:B------:R-:W-:Y:S02]  /*61c0*/  IMAD.U32 R10, RZ, RZ, UR4 ;  /* 0x00000004ff0a7e24 */ /* 0x000fe4000f8e00ff */
[----:B------:R-:W-:Y:S07]  /*61d0*/  LEPC R20, `(.L_x_113) ;  /* 0x000000001014794e */ /* 0x000fee0000000000 */
[----:B--23--:R-:W-:Y:S05]  /*61e0*/  CALL.ABS.NOINC R2 ;  /* 0x0000000002007343 */ /* 0x00cfea0003c00000 */
.L_x_113:
[----:B------:R-:W-:Y:S01]  /*61f0*/  SHF.L.U32 R83, R88, 0x10, RZ ;  /* 0x0000001058537819 */ /* 0x000fe200000006ff */
[----:B------:R-:W-:Y:S05]  /*6200*/  WARPSYNC.ALL ;  /* 0x0000000000007948 */ /* 0x000fea0003800000 */
[----:B------:R-:W-:Y:S01]  /*6210*/  R2UR UR4, R80 ;  /* 0x00000000500472ca */ /* 0x000fe200000e0000 */
[----:B------:R-:W-:Y:S01]  /*6220*/  BSSY.RECONVERGENT B0, `(.L_x_114) ;  /* 0x0000121000007945 */ /* 0x000fe20003800200 */
[----:B------:R-:W-:Y:S02]  /*6230*/  IADD3 R103, PT, PT, R155, UR49, RZ ;  /* 0x000000319b677c10 */ /* 0x000fe4000fffe0ff */
[----:B------:R-:W-:Y:S02]  /*6240*/  SHF.L.U32 R102, R165, 0x4, RZ ;  /* 0x00000004a5667819 */ /* 0x000fe400000006ff */
[-C--:B------:R-:W-:Y:S02]  /*6250*/  IADD3 R175, PT, PT, R167, R103.reuse, RZ ;  /* 0x00000067a7af7210 */ /* 0x080fe40007ffe0ff */
[----:B------:R-:W-:Y:S02]  /*6260*/  IADD3 R174, PT, PT, R166, R103, RZ ;  /* 0x00000067a6ae7210 */ /* 0x000fe40007ffe0ff */
[----:B------:R-:W-:Y:S02]  /*6270*/  IADD3 R173, PT, PT, R103, R102, RZ ;  /* 0x0000006667ad7210 */ /* 0x000fe40007ffe0ff */
[C---:B------:R-:W-:Y:S01]  /*6280*/  PRMT R81, R88.reuse, 0x8880, RZ ;  /* 0x0000888058517816 */ /* 0x040fe200000000ff */
[----:B-1----:R-:W2:Y:S01]  /*6290*/  LDTM.x64 R4, tmem[UR4] ;  /* 0x00000004000479ee */ /* 0x002ea20008340000 */
[----:B------:R-:W-:Y:S02]  /*62a0*/  SHF.R.S32.HI R83, RZ, 0x18, R83 ;  /* 0x00000018ff537819 */ /* 0x000fe40000011453 */
[----:B------:R-:W-:Y:S02]  /*62b0*/  SHF.R.S32.HI R86, RZ, 0x18, R89 ;  /* 0x00000018ff567819 */ /* 0x000fe40000011459 */
[----:B------:R-:W-:Y:S02]  /*62c0*/  SHF.L.U32 R84, R88, 0x8, RZ ;  /* 0x0000000858547819 */ /* 0x000fe400000006ff */
[----:B------:R-:W-:Y:S02]  /*62d0*/  SHF.L.U32 R85, R89, 0x8, RZ ;  /* 0x0000000859557819 */ /* 0x000fe400000006ff */
[----:B------:R-:W-:Y:S02]  /*62e0*/  SHF.R.S32.HI R84, RZ, 0x18, R84 ;  /* 0x00000018ff547819 */ /* 0x000fe40000011454 */
[----:B------:R-:W-:Y:S02]  /*62f0*/  SHF.R.S32.HI R85, RZ, 0x18, R85 ;  /* 0x00000018ff557819 */ /* 0x000fe40000011455 */
[----:B------:R-:W-:Y:S02]  /*6300*/  SHF.L.U32 R87, R110, 0x8, RZ ;  /* 0x000000086e577819 */ /* 0x000fe400000006ff */
[----:B------:R-:W-:Y:S02]  /*6310*/  ISETP.NE.AND P0, PT, R169, RZ, PT ;  /* 0x000000ffa900720c */ /* 0x000fe40003f05270 */
[----:B------:R-:W-:Y:S02]  /*6320*/  SHF.R.S32.HI R87, RZ, 0x18, R87 ;  /* 0x00000018ff577819 */ /* 0x000fe40000011457 */
[----:B------:R-:W-:Y:S02]  /*6330*/  ISETP.NE.AND P6, PT, R116, RZ, PT ;  /* 0x000000ff7400720c */ /* 0x000fe40003fc5270 */
[----:B------:R-:W-:Y:S01]  /*6340*/  LEA R117, R162, UR49, 0x3 ;  /* 0x00000031a2757c11 */ /* 0x000fe2000f8e18ff */
[C---:B--2---:R-:W-:Y:S02]  /*6350*/  IMAD R0, R78.reuse, R4, RZ ;  /* 0x000000044e007224 */ /* 0x044fe400078e02ff */
[C---:B---3--:R-:W-:Y:S02]  /*6360*/  IMAD R2, R78.reuse, R5, RZ ;  /* 0x000000054e027224 */ /* 0x048fe400078e02ff */
[----:B------:R-:W-:Y:S02]  /*6370*/  IMAD R3, R78, R6, RZ ;  /* 0x000000064e037224 */ /* 0x000fe400078e02ff */
[-C--:B------:R-:W-:Y:S01]  /*6380*/  IMAD R0, R81, R82.reuse, R0 ;  /* 0x0000005251007224 */ /* 0x080fe200078e0200 */
[----:B------:R-:W-:Y:S01]  /*6390*/  SHF.R.S32.HI R81, RZ, 0x18, R88 ;  /* 0x00000018ff517819 */ /* 0x000fe20000011458 */
[-C--:B------:R-:W-:Y:S01]  /*63a0*/  IMAD R2, R83, R82.reuse, R2 ;  /* 0x0000005253027224 */ /* 0x080fe200078e0202 */
[C---:B------:R-:W-:Y:S01]  /*63b0*/  PRMT R83, R89.reuse, 0x8880, RZ ;  /* 0x0000888059537816 */ /* 0x040fe200000000ff */
[----:B------:R-:W-:Y:S01]  /*63c0*/  IMAD R3, R84, R82, R3 ;  /* 0x0000005254037224 */ /* 0x000fe200078e0203 */
[----:B------:R-:W-:Y:S01]  /*63d0*/  SHF.L.U32 R84, R89, 0x10, RZ ;  /* 0x0000001059547819 */ /* 0x000fe200000006ff */
[C---:B------:R-:W-:Y:S01]  /*63e0*/  IMAD R7, R78.reuse, R7, RZ ;  /* 0x000000074e077224 */ /* 0x040fe200078e02ff */
[----:B------:R-:W-:Y:S01]  /*63f0*/  @P6 SHF.L.U32 R118, R161, 0x1f, RZ ;  /* 0x0000001fa1766819 */ /* 0x000fe200000006ff */
[C---:B------:R-:W-:Y:S01]  /*6400*/  IMAD R4, R78.reuse, R8, RZ ;  /* 0x000000084e047224 */ /* 0x040fe200078e02ff */
[----:B------:R-:W-:Y:S01]  /*6410*/  SHF.R.S32.HI R84, RZ, 0x18, R84 ;  /* 0x00000018ff547819 */ /* 0x000fe20000011454 */
[----:B------:R-:W-:Y:S02]  /*6420*/  IMAD R5, R78, R9, RZ ;  /* 0x000000094e057224 */ /* 0x000fe400078e02ff */
[----:B------:R-:W-:Y:S01]  /*6430*/  IMAD R7, R81, R82, R7 ;  /* 0x0000005251077224 */ /* 0x000fe200078e0207 */
[----:B------:R-:W-:Y:S01]  /*6440*/  PRMT R81, R90, 0x8880, RZ ;  /* 0x000088805a517816 */ /* 0x000fe200000000ff */
[----:B------:R-:W-:Y:S02]  /*6450*/  IMAD R6, R78, R10, RZ ;  /* 0x0000000a4e067224 */ /* 0x000fe400078e02ff */
[-C--:B------:R-:W-:Y:S01]  /*6460*/  IMAD R4, R83, R82.reuse, R4 ;  /* 0x0000005253047224 */ /* 0x080fe200078e0204 */
[----:B------:R-:W-:Y:S01]  /*6470*/  I2IP.S8.S32.SAT R93, R7, R3, RZ ;  /* 0x00000003075d7239 */ /* 0x000fe200000014ff */
[----:B------:R-:W-:Y:S01]  /*6480*/  IMAD R5, R84, R82, R5 ;  /* 0x0000005254057224 */ /* 0x000fe200078e0205 */
[----:B------:R-:W-:Y:S01]  /*6490*/  SHF.L.U32 R83, R90, 0x10, RZ ;  /* 0x000000105a537819 */ /* 0x000fe200000006ff */
[----:B------:R-:W-:Y:S01]  /*64a0*/  IMAD R11, R78, R11, RZ ;  /* 0x0000000b4e0b7224 */ /* 0x000fe200078e02ff */
[----:B------:R-:W-:Y:S01]  /*64b0*/  I2IP.S8.S32.SAT R92, R2, R0, R93 ;  /* 0x00000000025c7239 */ /* 0x000fe2000000145d */
[----:B------:R-:W-:Y:S01]  /*64c0*/  IMAD R6, R85, R82, R6 ;  /* 0x0000005255067224 */ /* 0x000fe200078e0206 */
[----:B------:R-:W-:Y:S01]  /*64d0*/  SHF.R.S32.HI R83, RZ, 0x18, R83 ;  /* 0x00000018ff537819 */ /* 0x000fe20000011453 */
[----:B------:R-:W-:Y:S01]  /*64e0*/  IMAD R8, R78, R12, RZ ;  /* 0x0000000c4e087224 */ /* 0x000fe200078e02ff */
[----:B------:R-:W-:Y:S01]  /*64f0*/  SHF.L.U32 R85, R90, 0x8, RZ ;  /* 0x000000085a557819 */ /* 0x000fe200000006ff */
[----:B------:R-:W-:Y:S02]  /*6500*/  IMAD R9, R78, R13, RZ ;  /* 0x0000000d4e097224 */ /* 0x000fe400078e02ff */
[----:B------:R-:W-:Y:S01]  /*6510*/  IMAD R11, R86, R82, R11 ;  /* 0x00000052560b7224 */ /* 0x000fe200078e020b */
[----:B------:R-:W-:Y:S01]  /*6520*/  SHF.R.S32.HI R85, RZ, 0x18, R85 ;  /* 0x00000018ff557819 */ /* 0x000fe20000011455 */
[C---:B------:R-:W-:Y:S01]  /*6530*/  IMAD R10, R78.reuse, R14, RZ ;  /* 0x0000000e4e0a7224 */ /* 0x040fe200078e02ff */
[----:B------:R-:W-:Y:S01]  /*6540*/  SHF.R.S32.HI R86, RZ, 0x18, R91 ;  /* 0x00000018ff567819 */ /* 0x000fe2000001145b */
[----:B------:R-:W-:Y:S01]  /*6550*/  IMAD R8, R81, R82, R8 ;  /* 0x0000005251087224 */ /* 0x000fe200078e0208 */
[----:B------:R-:W-:Y:S01]  /*6560*/  I2IP.S8.S32.SAT R94, R11, R6, RZ ;  /* 0x000000060b5e7239 */ /* 0x000fe200000014ff */
[----:B------:R-:W-:Y:S01]  /*6570*/  IMAD R9, R83, R82, R9 ;  /* 0x0000005253097224 */ /* 0x000fe200078e0209 */
[C---:B------:R-:W-:Y:S01]  /*6580*/  PRMT R83, R91.reuse, 0x8880, RZ ;  /* 0x000088805b537816 */ /* 0x040fe200000000ff */
[----:B------:R-:W-:Y:S01]  /*6590*/  IMAD.U32 R84, R91, 0x10000, RZ ;  /* 0x000100005b547824 */ /* 0x000fe200078e00ff */
[----:B------:R-:W-:Y:S01]  /*65a0*/  I2IP.S8.S32.SAT R93, R5, R4, R94 ;  /* 0x00000004055d7239 */ /* 0x000fe2000000145e */
[C---:B------:R-:W-:Y:S01]  /*65b0*/  IMAD R15, R78.reuse, R15, RZ ;  /* 0x0000000f4e0f7224 */ /* 0x040fe200078e02ff */
[----:B------:R-:W-:Y:S01]  /*65c0*/  SHF.R.S32.HI R81, RZ, 0x18, R90 ;  /* 0x00000018ff517819 */ /* 0x000fe2000001145a */
[----:B------:R-:W-:Y:S01]  /*65d0*/  IMAD R10, R85, R82, R10 ;  /* 0x00000052550a7224 */ /* 0x000fe200078e020a */
[----:B------:R-:W-:Y:S01]  /*65e0*/  SHF.R.S32.HI R84, RZ, 0x18, R84 ;  /* 0x00000018ff547819 */ /* 0x000fe20000011454 */
[C---:B------:R-:W-:Y:S01]  /*65f0*/  IMAD R12, R78.reuse, R16, RZ ;  /* 0x000000104e0c7224 */ /* 0x040fe200078e02ff */
[----:B------:R-:W-:Y:S01]  /*6600*/  SHF.L.U32 R85, R91, 0x8, RZ ;  /* 0x000000085b557819 */ /* 0x000fe200000006ff */
[----:B------:R-:W-:Y:S02]  /*6610*/  IMAD R13, R78, R17, RZ ;  /* 0x000000114e0d7224 */ /* 0x000fe400078e02ff */
[----:B------:R-:W-:Y:S01]  /*6620*/  IMAD R15, R81, R82, R15 ;  /* 0x00000052510f7224 */ /* 0x000fe200078e020f */
[----:B------:R-:W-:Y:S01]  /*6630*/  PRMT R81, R96, 0x8880, RZ ;  /* 0x0000888060517816 */ /* 0x000fe200000000ff */
[----:B------:R-:W-:Y:S01]  /*6640*/  IMAD R14, R78, R18, RZ ;  /* 0x000000124e0e7224 */ /* 0x000fe200078e02ff */
[----:B------:R-:W-:Y:S01]  /*6650*/  SHF.R.S32.HI R85, RZ, 0x18, R85 ;  /* 0x00000018ff557819 */ /* 0x000fe20000011455 */
[----:B------:R-:W-:Y:S01]  /*6660*/  IMAD R12, R83, R82, R12 ;  /* 0x00000052530c7224 */ /* 0x000fe200078e020c */
[----:B------:R-:W-:Y:S01]  /*6670*/  I2IP.S8.S32.SAT R94, R15, R10, RZ ;  /* 0x0000000a0f5e7239 */ /* 0x000fe200000014ff */
[----:B------:R-:W-:Y:S01]  /*6680*/  IMAD R13, R84, R82, R13 ;  /* 0x00000052540d7224 */ /* 0x000fe200078e020d */
[----:B------:R-:W-:Y:S01]  /*6690*/  SHF.L.U32 R83, R96, 0x10, RZ ;  /* 0x0000001060537819 */ /* 0x000fe200000006ff */
[C---:B------:R-:W-:Y:S01]  /*66a0*/  IMAD R19, R78.reuse, R19, RZ ;  /* 0x000000134e137224 */ /* 0x040fe200078e02ff */
[----:B------:R-:W-:Y:S01]  /*66b0*/  I2IP.S8.S32.SAT R94, R9, R8, R94 ;  /* 0x00000008095e7239 */ /* 0x000fe2000000145e */
[----:B------:R-:W-:Y:S01]  /*66c0*/  IMAD R14, R85, R82, R14 ;  /* 0x00000052550e7224 */ /* 0x000fe200078e020e */
[----:B------:R-:W-:Y:S01]  /*66d0*/  SHF.R.S32.HI R83, RZ, 0x18, R83 ;  /* 0x00000018ff537819 */ /* 0x000fe20000011453 */
[C---:B------:R-:W-:Y:S01]  /*66e0*/  IMAD R16, R78.reuse, R20, RZ ;  /* 0x000000144e107224 */ /* 0x040fe200078e02ff */
[----:B------:R-:W-:Y:S01]  /*66f0*/  SHF.L.U32 R84, R97, 0x10, RZ ;  /* 0x0000001061547819 */ /* 0x000fe200000006ff */
[----:B------:R-:W-:Y:S01]  /*6700*/  IMAD R17, R78, R21, RZ ;  /* 0x000000154e117224 */ /* 0x000fe200078e02ff */
[----:B------:R-:W-:Y:S01]  /*6710*/  SHF.L.U32 R85, R96, 0x8, RZ ;  /* 0x0000000860557819 */ /* 0x000fe200000006ff */
[----:B------:R-:W-:Y:S01]  /*6720*/  IMAD R19, R86, R82, R19 ;  /* 0x0000005256137224 */ /* 0x000fe200078e0213 */
[----:B------:R-:W-:Y:S01]  /*6730*/  SHF.R.S32.HI R84, RZ, 0x18, R84 ;  /* 0x00000018ff547819 */ /* 0x000fe20000011454 */
[C---:B------:R-:W-:Y:S01]  /*6740*/  IMAD R18, R78.reuse, R22, RZ ;  /* 0x000000164e127224 */ /* 0x040fe200078e02ff */
[----:B------:R-:W-:Y:S01]  /*6750*/  SHF.R.S32.HI R85, RZ, 0x18, R85 ;  /* 0x00000018ff557819 */ /* 0x000fe20000011455 */
[----:B------:R-:W-:Y:S01]  /*6760*/  IMAD R16, R81, R82, R16 ;  /* 0x0000005251107224 */ /* 0x000fe200078e0210 */
[----:B------:R-:W-:Y:S01]  /*6770*/  I2IP.S8.S32.SAT R95, R19, R14, RZ ;  /* 0x0000000e135f7239 */ /* 0x000fe200000014ff */
[-C--:B------:R-:W-:Y:S01]  /*6780*/  IMAD R17, R83, R82.reuse, R17 ;  /* 0x0000005253117224 */ /* 0x080fe200078e0211 */
[----:B------:R-:W-:Y:S01]  /*6790*/  PRMT R83, R97, 0x8880, RZ ;  /* 0x0000888061537816 */ /* 0x000fe200000000ff */
[C---:B------:R-:W-:Y:S01]  /*67a0*/  IMAD R23, R78.reuse, R23, RZ ;  /* 0x000000174e177224 */ /* 0x040fe200078e02ff */
[----:B------:R-:W-:Y:S01]  /*67b0*/  SHF.R.S32.HI R81, RZ, 0x18, R96 ;  /* 0x00000018ff517819 */ /* 0x000fe20000011460 */
[----:B------:R-:W-:Y:S01]  /*67c0*/  IMAD R18, R85, R82, R18 ;  /* 0x0000005255127224 */ /* 0x000fe200078e0212 */
[----:B------:R-:W-:Y:S01]  /*67d0*/  SHF.L.U32 R85, R97, 0x8, RZ ;  /* 0x0000000861557819 */ /* 0x000fe200000006ff */
[C---:B------:R-:W-:Y:S01]  /*67e0*/  IMAD R20, R78.reuse, R24, RZ ;  /* 0x000000184e147224 */ /* 0x040fe200078e02ff */
[----:B------:R-:W-:Y:S01]  /*67f0*/  I2IP.S8.S32.SAT R95, R13, R12, R95 ;  /* 0x0000000c0d5f7239 */ /* 0x000fe2000000145f */
[----:B------:R-:W-:Y:S01]  /*6800*/  IMAD R21, R78, R25, RZ ;  /* 0x000000194e157224 */ /* 0x000fe200078e02ff */
[----:B------:R-:W-:Y:S01]  /*6810*/  SHF.R.S32.HI R85, RZ, 0x18, R85 ;  /* 0x00000018ff557819 */ /* 0x000fe20000011455 */
[----:B------:R-:W-:Y:S01]  /*6820*/  IMAD R23, R81, R82, R23 ;  /* 0x0000005251177224 */ /* 0x000fe200078e0217 */
[----:B------:R-:W-:Y:S01]  /*6830*/  PRMT R81, R98, 0x8880, RZ ;  /* 0x0000888062517816 */ /* 0x000fe200000000ff */
[----:B------:R-:W-:Y:S01]  /*6840*/  IMAD R22, R78, R26, RZ ;  /* 0x0000001a4e167224 */ /* 0x000fe200078e02ff */
[----:B------:R1:W-:Y:S01]  /*6850*/  STS.128 [R155+UR49+0x8200], R92 ;  /* 0x0082005c9b007988 */ /* 0x0003e20008000c31 */
[----:B------:R-:W-:Y:S01]  /*6860*/  IMAD R20, R83, R82, R20 ;  /* 0x0000005253147224 */ /* 0x000fe200078e0214 */
[----:B------:R-:W-:Y:S01]  /*6870*/  I2IP.S8.S32.SAT R112, R23, R18, RZ ;  /* 0x0000001217707239 */ /* 0x000fe200000014ff */
[----:B------:R-:W-:Y:S01]  /*6880*/  IMAD R21, R84, R82, R21 ;  /* 0x0000005254157224 */ /* 0x000fe200078e0215 */
[----:B------:R-:W-:Y:S01]  /*6890*/  SHF.R.S32.HI R86, RZ, 0x18, R97 ;  /* 0x00000018ff567819 */ /* 0x000fe20000011461 */
[----:B------:R-:W-:Y:S01]  /*68a0*/  IMAD.U32 R83, R98, 0x10000, RZ ;  /* 0x0001000062537824 */ /* 0x000fe200078e00ff */
[----:B------:R-:W-:Y:S01]  /*68b0*/  I2IP.S8.S32.SAT R112, R17, R16, R112 ;  /* 0x0000001011707239 */ /* 0x000fe20000001470 */
[----:B------:R-:W-:Y:S01]  /*68c0*/  IMAD R27, R78, R27, RZ ;  /* 0x0000001b4e1b7224 */ /* 0x000fe200078e02ff */
[----:B------:R-:W-:Y:S01]  /*68d0*/  SHF.L.U32 R84, R99, 0x10, RZ ;  /* 0x0000001063547819 */ /* 0x000fe200000006ff */
[----:B------:R-:W-:Y:S01]  /*68e0*/  IMAD R22, R85, R82, R22 ;  /* 0x0000005255167224 */ /* 0x000fe200078e0216 */
[----:B------:R-:W-:Y:S01]  /*68f0*/  SHF.L.U32 R85, R98, 0x8, RZ ;  /* 0x0000000862557819 */ /* 0x000fe200000006ff */
[C---:B------:R-:W-:Y:S01]  /*6900*/  IMAD R24, R78.reuse, R28, RZ ;  /* 0x0000001c4e187224 */ /* 0x040fe200078e02ff */
[----:B------:R-:W-:Y:S01]  /*6910*/  SHF.R.S32.HI R83, RZ, 0x18, R83 ;  /* 0x00000018ff537819 */ /* 0x000fe20000011453 */
[----:B------:R-:W-:Y:S01]  /*6920*/  IMAD R25, R78, R29, RZ ;  /* 0x0000001d4e197224 */ /* 0x000fe200078e02ff */
[----:B------:R-:W-:Y:S01]  /*6930*/  SHF.R.S32.HI R84, RZ, 0x18, R84 ;  /* 0x00000018ff547819 */ /* 0x000fe20000011454 */
[----:B------:R-:W-:Y:S01]  /*6940*/  IMAD R27, R86, R82, R27 ;  /* 0x00000052561b7224 */ /* 0x000fe200078e021b */
[----:B------:R-:W-:Y:S01]  /*6950*/  SHF.R.S32.HI R85, RZ, 0x18, R85 ;  /* 0x00000018ff557819 */ /* 0x000fe20000011455 */
[C---:B------:R-:W-:Y:S01]  /*6960*/  IMAD R26, R78.reuse, R30, RZ ;  /* 0x0000001e4e1a7224 */ /* 0x040fe200078e02ff */
[----:B------:R-:W-:Y:S01]  /*6970*/  SHF.R.S32.HI R86, RZ, 0x18, R99 ;  /* 0x00000018ff567819 */ /* 0x000fe20000011463 */
[----:B------:R-:W-:Y:S01]  /*6980*/  IMAD R24, R81, R82, R24 ;  /* 0x0000005251187224 */ /* 0x000fe200078e0218 */
[----:B------:R-:W-:Y:S01]  /*6990*/  I2IP.S8.S32.SAT R113, R27, R22, RZ ;  /* 0x000000161b717239 */ /* 0x000fe200000014ff */
[----:B------:R-:W-:Y:S01]  /*69a0*/  IMAD R25, R83, R82, R25 ;  /* 0x0000005253197224 */ /* 0x000fe200078e0219 */
[----:B------:R-:W-:Y:S01]  /*69b0*/  SHF.R.S32.HI R81, RZ, 0x18, R98 ;  /* 0x00000018ff517819 */ /* 0x000fe20000011462 */
[C---:B------:R-:W-:Y:S01]  /*69c0*/  IMAD R31, R78.reuse, R31, RZ ;  /* 0x0000001f4e1f7224 */ /* 0x040fe200078e02ff */
[----:B------:R-:W-:Y:S01]  /*69d0*/  I2IP.S8.S32.SAT R113, R21, R20, R113 ;  /* 0x0000001415717239 */ /* 0x000fe20000001471 */
[----:B------:R-:W-:Y:S01]  /*69e0*/  IMAD R26, R85, R82, R26 ;  /* 0x00000052551a7224 */ /* 0x000fe200078e021a */
[C---:B------:R-:W-:Y:S01]  /*69f0*/  PRMT R83, R99.reuse, 0x8880, RZ ;  /* 0x0000888063537816 */ /* 0x040fe200000000ff */
[C---:B------:R-:W-:Y:S01]  /*6a00*/  IMAD R28, R78.reuse, R32, RZ ;  /* 0x000000204e1c7224 */ /* 0x040fe200078e02ff */
[----:B------:R-:W-:Y:S01]  /*6a10*/  SHF.L.U32 R85, R99, 0x8, RZ ;  /* 0x0000000863557819 */ /* 0x000fe200000006ff */
[C---:B------:R-:W-:Y:S02]  /*6a20*/  IMAD R29, R78.reuse, R33, RZ ;  /* 0x000000214e1d7224 */ /* 0x040fe400078e02ff */
[----:B------:R-:W-:Y:S01]  /*6a30*/  IMAD R31, R81, R82, R31 ;  /* 0x00000052511f7224 */ /* 0x000fe200078e021f */
[----:B------:R-:W-:Y:S01]  /*6a40*/  SHF.R.S32.HI R85, RZ, 0x18, R85 ;  /* 0x00000018ff557819 */ /* 0x000fe20000011455 */
[----:B------:R-:W-:Y:S01]  /*6a50*/  IMAD R30, R78, R34, RZ ;  /* 0x000000224e1e7224 */ /* 0x000fe200078e02ff */
[----:B------:R-:W-:Y:S01]  /*6a60*/  PRMT R81, R104, 0x8880, RZ ;  /* 0x0000888068517816 */ /* 0x000fe200000000ff */
[----:B------:R-:W-:Y:S01]  /*6a70*/  IMAD R28, R83, R82, R28 ;  /* 0x00000052531c7224 */ /* 0x000fe200078e021c */
[----:B------:R-:W-:Y:S01]  /*6a80*/  I2IP.S8.S32.SAT R114, R31, R26, RZ ;  /* 0x0000001a1f727239 */ /* 0x000fe200000014ff */
[----:B------:R-:W-:Y:S01]  /*6a90*/  IMAD R29, R84, R82, R29 ;  /* 0x00000052541d7224 */ /* 0x000fe200078e021d */
[----:B------:R-:W-:Y:S01]  /*6aa0*/  SHF.L.U32 R83, R104, 0x10, RZ ;  /* 0x0000001068537819 */ /* 0x000fe200000006ff */
[----:B------:R-:W-:Y:S01]  /*6ab0*/  IMAD R35, R78, R35, RZ ;  /* 0x000000234e237224 */ /* 0x000fe200078e02ff */
[----:B------:R-:W-:Y:S01]  /*6ac0*/  I2IP.S8.S32.SAT R114, R25, R24, R114 ;  /* 0x0000001819727239 */ /* 0x000fe20000001472 */
[----:B------:R-:W-:Y:S01]  /*6ad0*/  IMAD R30, R85, R82, R30 ;  /* 0x00000052551e7224 */ /* 0x000fe200078e021e */
[----:B------:R-:W-:Y:S01]  /*6ae0*/  SHF.L.U32 R85, R104, 0x8, RZ ;  /* 0x0000000868557819 */ /* 0x000fe200000006ff */
[C---:B------:R-:W-:Y:S01]  /*6af0*/  IMAD R32, R78.reuse, R36, RZ ;  /* 0x000000244e207224 */ /* 0x040fe200078e02ff */
[----:B------:R-:W-:Y:S01]  /*6b00*/  SHF.R.S32.HI R83, RZ, 0x18, R83 ;  /* 0x00000018ff537819 */ /* 0x000fe20000011453 */
[----:B------:R-:W-:Y:S01]  /*6b10*/  IMAD R33, R78, R37, RZ ;  /* 0x000000254e217224 */ /* 0x000fe200078e02ff */
[----:B------:R-:W-:Y:S01]  /*6b20*/  SHF.R.S32.HI R85, RZ, 0x18, R85 ;  /* 0x00000018ff557819 */ /* 0x000fe20000011455 */
[----:B------:R-:W-:Y:S01]  /*6b30*/  IMAD R35, R86, R82, R35 ;  /* 0x0000005256237224 */ /* 0x000fe200078e0223 */
[----:B------:R-:W-:Y:S01]  /*6b40*/  PRMT R84, R105, 0x8880, RZ ;  /* 0x0000888069547816 */ /* 0x000fe200000000ff */
[----:B------:R-:W-:Y:S01]  /*6b50*/  IMAD R34, R78, R38, RZ ;  /* 0x000000264e227224 */ /* 0x000fe200078e02ff */
[----:B------:R-:W-:Y:S01]  /*6b60*/  SHF.L.U32 R86, R108, 0x10, RZ ;  /* 0x000000106c567819 */ /* 0x000fe200000006ff */
[----:B------:R-:W-:Y:S01]  /*6b70*/  IMAD R32, R81, R82, R32 ;  /* 0x0000005251207224 */ /* 0x000fe200078e0220 */
[----:B------:R-:W-:Y:S01]  /*6b80*/  SHF.R.S32.HI R81, RZ, 0x18, R104 ;  /* 0x00000018ff517819 */ /* 0x000fe20000011468 */
[C---:B------:R-:W-:Y:S01]  /*6b90*/  IMAD R39, R78.reuse, R39, RZ ;  /* 0x000000274e277224 */ /* 0x040fe200078e02ff */
[----:B------:R-:W-:Y:S01]  /*6ba0*/  I2IP.S8.S32.SAT R115, R35, R30, RZ ;  /* 0x0000001e23737239 */ /* 0x000fe200000014ff */
[-C--:B------:R-:W-:Y:S02]  /*6bb0*/  IMAD R33, R83, R82.reuse, R33 ;  /* 0x0000005253217224 */ /* 0x080fe400078e0221 */
[----:B------:R-:W-:Y:S01]  /*6bc0*/  IMAD R34, R85, R82, R34 ;  /* 0x0000005255227224 */ /* 0x000fe200078e0222 */
[----:B------:R-:W-:Y:S01]  /*6bd0*/  I2IP.S8.S32.SAT R115, R29, R28, R115 ;  /* 0x0000001c1d737239 */ /* 0x000fe20000001473 */
[C---:B------:R-:W-:Y:S01]  /*6be0*/  IMAD.U32 R83, R105.reuse, 0x10000, RZ ;  /* 0x0001000069537824 */ /* 0x040fe200078e00ff */
[----:B------:R-:W-:Y:S01]  /*6bf0*/  SHF.L.U32 R85, R105, 0x8, RZ ;  /* 0x0000000869557819 */ /* 0x000fe200000006ff */
[----:B------:R-:W-:Y:S01]  /*6c00*/  IMAD R39, R81, R82, R39 ;  /* 0x0000005251277224 */ /* 0x000fe200078e0227 */
[----:B------:R-:W-:Y:S01]  /*6c10*/  MOV R81, R84 ;  /* 0x0000005400517202 */ /* 0x000fe20000000f00 */
[C---:B------:R-:W-:Y:S01]  /*6c20*/  IMAD R36, R78.reuse, R40, RZ ;  /* 0x000000284e247224 */ /* 0x040fe200078e02ff */
[----:B------:R-:W-:Y:S01]  /*6c30*/  SHF.R.S32.HI R83, RZ, 0x18, R83 ;  /* 0x00000018ff537819 */ /* 0x000fe20000011453 */
[C---:B------:R-:W-:Y:S01]  /*6c40*/  IMAD R37, R78.reuse, R41, RZ ;  /* 0x000000294e257224 */ /* 0x040fe200078e02ff */
[----:B------:R-:W-:Y:S01]  /*6c50*/  SHF.R.S32.HI R85, RZ, 0x18, R85 ;  /* 0x00000018ff557819 */ /* 0x000fe20000011455 */
[C---:B------:R-:W-:Y:S01]  /*6c60*/  IMAD R38, R78.reuse, R42, RZ ;  /* 0x0000002a4e267224 */ /* 0x040fe200078e02ff */
[----:B------:R1:W-:Y:S01]  /*6c70*/  STS.128 [R175+0x8200], R112 ;  /* 0x00820070af007388 */ /* 0x0003e20000000c00 */
[----:B------:R-:W-:Y:S01]  /*6c80*/  IMAD R36, R81, R82, R36 ;  /* 0x0000005251247224 */ /* 0x000fe200078e0224 */
[----:B------:R-:W-:Y:S01]  /*6c90*/  I2IP.S8.S32.SAT R120, R39, R34, RZ ;  /* 0x0000002227787239 */ /* 0x000fe200000014ff */
[-C--:B------:R-:W-:Y:S01]  /*6ca0*/  IMAD R37, R83, R82.reuse, R37 ;  /* 0x0000005253257224 */ /* 0x080fe200078e0225 */
[----:B------:R-:W-:Y:S01]  /*6cb0*/  SHF.R.S32.HI R84, RZ, 0x18, R105 ;  /* 0x00000018ff547819 */ /* 0x000fe20000011469 */
[----:B------:R-:W-:Y:S01]  /*6cc0*/  IMAD R43, R78, R43, RZ ;  /* 0x0000002b4e2b7224 */ /* 0x000fe200078e02ff */
[C---:B------:R-:W-:Y:S01]  /*6cd0*/  SHF.L.U32 R83, R106.reuse, 0x10, RZ ;  /* 0x000000106a537819 */ /* 0x040fe200000006ff */
[----:B------:R-:W-:Y:S01]  /*6ce0*/  IMAD R38, R85, R82, R38 ;  /* 0x0000005255267224 */ /* 0x000fe200078e0226 */
[----:B------:R-:W-:Y:S01]  /*6cf0*/  PRMT R81, R106, 0x8880, RZ ;  /* 0x000088806a517816 */ /* 0x000fe200000000ff */
[----:B------:R-:W-:Y:S01]  /*6d00*/  IMAD R40, R78, R44, RZ ;  /* 0x0000002c4e287224 */ /* 0x000fe200078e02ff */
[----:B------:R-:W-:Y:S01]  /*6d10*/  SHF.L.U32 R85, R106, 0x8, RZ ;  /* 0x000000086a557819 */ /* 0x000fe200000006ff */
[----:B------:R-:W-:Y:S01]  /*6d20*/  IMAD R41, R78, R45, RZ ;  /* 0x0000002d4e297224 */ /* 0x000fe200078e02ff */
[----:B------:R-:W-:Y:S01]  /*6d30*/  SHF.R.S32.HI R83, RZ, 0x18, R83 ;  /* 0x00000018ff537819 */ /* 0x000fe20000011453 */
[----:B------:R-:W-:Y:S01]  /*6d40*/  IMAD R43, R84, R82, R43 ;  /* 0x00000052542b7224 */ /* 0x000fe200078e022b */
[----:B------:R-:W-:Y:S01]  /*6d50*/  SHF.R.S32.HI R85, RZ, 0x18, R85 ;  /* 0x00000018ff557819 */ /* 0x000fe20000011455 */
[C---:B------:R-:W-:Y:S01]  /*6d60*/  IMAD R42, R78.reuse, R46, RZ ;  /* 0x0000002e4e2a7224 */ /* 0x040fe200078e02ff */
[----:B------:R-:W-:Y:S01]  /*6d70*/  I2IP.S8.S32.SAT R120, R33, R32, R120 ;  /* 0x0000002021787239 */ /* 0x000fe20000001478 */
[----:B------:R-:W-:Y:S01]  /*6d80*/  IMAD R40, R81, R82, R40 ;  /* 0x0000005251287224 */ /* 0x000fe200078e0228 */
[----:B------:R-:W-:Y:S01]  /*6d90*/  SHF.R.S32.HI R84, RZ, 0x18, R106 ;  /* 0x00000018ff547819 */ /* 0x000fe2000001146a */
[----:B------:R-:W-:Y:S01]  /*6da0*/  IMAD R47, R78, R47, RZ ;  /* 0x0000002f4e2f7224 */ /* 0x000fe200078e02ff */
[----:B------:R-:W-:Y:S01]  /*6db0*/  I2IP.S8.S32.SAT R121, R43, R38, RZ ;  /* 0x000000262b797239 */ /* 0x000fe200000014ff */
[-C--:B------:R-:W-:Y:S01]  /*6dc0*/  IMAD R41, R83, R82.reuse, R41 ;  /* 0x0000005253297224 */ /* 0x080fe200078e0229 */
[----:B------:R-:W-:Y:S01]  /*6dd0*/  PRMT R81, R107, 0x8880, RZ ;  /* 0x000088806b517816 */ /* 0x000fe200000000ff */
[-C--:B------:R-:W-:Y:S01]  /*6de0*/  IMAD R42, R85, R82.reuse, R42 ;  /* 0x00000052552a7224 */ /* 0x080fe200078e022a */
[----:B------:R-:W-:Y:S01]  /*6df0*/  SHF.L.U32 R83, R107, 0x10, RZ ;  /* 0x000000106b537819 */ /* 0x000fe200000006ff */
[----:B------:R-:W-:Y:S01]  /*6e00*/  IMAD R47, R84, R82, R47 ;  /* 0x00000052542f7224 */ /* 0x000fe200078e022f */
[----:B------:R-:W-:Y:S01]  /*6e10*/  I2IP.S8.S32.SAT R121, R37, R36, R121 ;  /* 0x0000002425797239 */ /* 0x000fe20000001479 */
[C---:B------:R-:W-:Y:S01]  /*6e20*/  IMAD R44, R78.reuse, R48, RZ ;  /* 0x000000304e2c7224 */ /* 0x040fe200078e02ff */
[----:B------:R-:W-:Y:S01]  /*6e30*/  SHF.R.S32.HI R83, RZ, 0x18, R83 ;  /* 0x00000018ff537819 */ /* 0x000fe20000011453 */
[----:B------:R-:W-:Y:S01]  /*6e40*/  IMAD.SHL.U32 R84, R107, 0x100, RZ ;  /* 0x000001006b547824 */ /* 0x000fe200078e00ff */
[----:B------:R-:W-:Y:S01]  /*6e50*/  I2IP.S8.S32.SAT R122, R47, R42, RZ ;  /* 0x0000002a2f7a7239 */ /* 0x000fe200000014ff */
[----:B------:R-:W-:Y:S01]  /*6e60*/  IMAD R45, R78, R49, RZ ;  /* 0x000000314e2d7224 */ /* 0x000fe200078e02ff */
[----:B------:R-:W-:Y:S01]  /*6e70*/  PRMT R85, R108, 0x8880, RZ ;  /* 0x000088806c557816 */ /* 0x000fe200000000ff */
[----:B------:R-:W-:Y:S01]  /*6e80*/  IMAD R44, R81, R82, R44 ;  /* 0x00000052512c7224 */ /* 0x000fe200078e022c */
[----:B------:R-:W-:Y:S01]  /*6e90*/  SHF.R.S32.HI R81, RZ, 0x18, R84 ;  /* 0x00000018ff517819 */ /* 0x000fe20000011454 */
[C---:B------:R-:W-:Y:S01]  /*6ea0*/  IMAD R46, R78.reuse, R50, RZ ;  /* 0x000000324e2e7224 */ /* 0x040fe200078e02ff */
[----:B------:R-:W-:Y:S01]  /*6eb0*/  I2IP.S8.S32.SAT R122, R41, R40, R122 ;  /* 0x00000028297a7239 */ /* 0x000fe2000000147a */
[----:B------:R-:W-:Y:S01]  /*6ec0*/  IMAD R45, R83, R82, R45 ;  /* 0x00000052532d7224 */ /* 0x000fe200078e022d */
[----:B------:R-:W-:Y:S01]  /*6ed0*/  SHF.R.S32.HI R83, RZ, 0x18, R107 ;  /* 0x00000018ff537819 */ /* 0x000fe2000001146b */
[----:B------:R-:W-:Y:S01]  /*6ee0*/  IMAD R51, R78, R51, RZ ;  /* 0x000000334e337224 */ /* 0x000fe200078e02ff */
[----:B------:R-:W-:Y:S01]  /*6ef0*/  SHF.L.U32 R84, R108, 0x8, RZ ;  /* 0x000000086c547819 */ /* 0x000fe200000006ff */
[C---:B------:R-:W-:Y:S02]  /*6f00*/  IMAD R48, R78.reuse, R52, RZ ;  /* 0x000000344e307224 */ /* 0x040fe400078e02ff */
[-C--:B------:R-:W-:Y:S01]  /*6f10*/  IMAD R46, R81, R82.reuse, R46 ;  /* 0x00000052512e7224 */ /* 0x080fe200078e022e */
[----:B------:R-:W-:Y:S01]  /*6f20*/  SHF.R.S32.HI R81, RZ, 0x18, R86 ;  /* 0x00000018ff517819 */ /* 0x000fe20000011456 */
[C---:B------:R-:W-:Y:S01]  /*6f30*/  IMAD R49, R78.reuse, R53, RZ ;  /* 0x000000354e317224 */ /* 0x040fe200078e02ff */
[----:B------:R-:W-:Y:S01]  /*6f40*/  SHF.R.S32.HI R86, RZ, 0x18, R111 ;  /* 0x00000018ff567819 */ /* 0x000fe2000001146f */
[----:B------:R-:W-:Y:S01]  /*6f50*/  IMAD R51, R83, R82, R51 ;  /* 0x0000005253337224 */ /* 0x000fe200078e0233 */
[----:B------:R-:W-:Y:S01]  /*6f60*/  SHF.R.S32.HI R83, RZ, 0x18, R84 ;  /* 0x00000018ff537819 */ /* 0x000fe20000011454 */
[C---:B------:R-:W-:Y:S01]  /*6f70*/  IMAD R50, R78.reuse, R54, RZ ;  /* 0x000000364e327224 */ /* 0x040fe200078e02ff */
[----:B------:R-:W-:Y:S01]  /*6f80*/  SHF.R.S32.HI R84, RZ, 0x18, R108 ;  /* 0x00000018ff547819 */ /* 0x000fe2000001146c */
[----:B------:R-:W-:Y:S01]  /*6f90*/  IMAD R48, R85, R82, R48 ;  /* 0x0000005255307224 */ /* 0x000fe200078e0230 */
[----:B------:R-:W-:Y:S01]  /*6fa0*/  I2IP.S8.S32.SAT R123, R51, R46, RZ ;  /* 0x0000002e337b7239 */ /* 0x000fe200000014ff */
[C---:B------:R-:W-:Y:S01]  /*6fb0*/  IMAD R55, R78.reuse, R55, RZ ;  /* 0x000000374e377224 */ /* 0x040fe200078e02ff */
[----:B------:R-:W-:Y:S01]  /*6fc0*/  SHF.L.U32 R85, R109, 0x10, RZ ;  /* 0x000000106d557819 */ /* 0x000fe200000006ff */
[----:B------:R-:W-:Y:S01]  /*6fd0*/  IMAD R49, R81, R82, R49 ;  /* 0x0000005251317224 */ /* 0x000fe200078e0231 */
[----:B------:R-:W-:Y:S01]  /*6fe0*/  PRMT R81, R109, 0x8880, RZ ;  /* 0x000088806d517816 */ /* 0x000fe200000000ff */
[----:B------:R-:W-:Y:S01]  /*6ff0*/  IMAD R52, R78, R56, RZ ;  /* 0x000000384e347224 */ /* 0x000fe200078e02ff */
[----:B------:R-:W-:Y:S01]  /*7000*/  I2IP.S8.S32.SAT R123, R45, R44, R123 ;  /* 0x0000002c2d7b7239 */ /* 0x000fe2000000147b */
[-C--:B------:R-:W-:Y:S01]  /*7010*/  IMAD R50, R83, R82.reuse, R50 ;  /* 0x0000005253327224 */ /* 0x080fe200078e0232 */
[----:B------:R-:W-:Y:S01]  /*7020*/  SHF.R.S32.HI R83, RZ, 0x18, R85 ;  /* 0x00000018ff537819 */ /* 0x000fe20000011455 */
[-C--:B------:R-:W-:Y:S01]  /*7030*/  IMAD R55, R84, R82.reuse, R55 ;  /* 0x0000005254377224 */ /* 0x080fe200078e0237 */
[----:B------:R-:W-:Y:S01]  /*7040*/  PRMT R85, R110, 0x8880, RZ ;  /* 0x000088806e557816 */ /* 0x000fe200000000ff */
[----:B------:R-:W-:Y:S01]  /*7050*/  IMAD R52, R81, R82, R52 ;  /* 0x0000005251347224 */ /* 0x000fe200078e0234 */
[----:B------:R-:W-:Y:S01]  /*7060*/  SHF.L.U32 R81, R109, 0x8, RZ ;  /* 0x000000086d517819 */ /* 0x000fe200000006ff */
[C---:B------:R-:W-:Y:S01]  /*7070*/  IMAD R53, R78.reuse, R57, RZ ;  /* 0x000000394e357224 */ /* 0x040fe200078e02ff */
[----:B------:R1:W-:Y:S01]  /*7080*/  STS.128 [R174+0x8200], R120 ;  /* 0x00820078ae007388 */ /* 0x0003e20000000c00 */
[----:B------:R-:W-:Y:S01]  /*7090*/  IMAD R54, R78, R58, RZ ;  /* 0x0000003a4e367224 */ /* 0x000fe200078e02ff */
[----:B------:R-:W-:Y:S01]  /*70a0*/  SHF.R.S32.HI R81, RZ, 0x18, R81 ;  /* 0x00000018ff517819 */ /* 0x000fe20000011451 */
[----:B------:R-:W-:Y:S01]  /*70b0*/  IMAD R53, R83, R82, R53 ;  /* 0x0000005253357224 */ /* 0x000fe200078e0235 */
[----:B------:R-:W-:Y:S01]  /*70c0*/  SHF.L.U32 R84, R110, 0x10, RZ ;  /* 0x000000106e547819 */ /* 0x000fe200000006ff */
[C---:B------:R-:W-:Y:S01]  /*70d0*/  IMAD R59, R78.reuse, R59, RZ ;  /* 0x0000003b4e3b7224 */ /* 0x040fe200078e02ff */
[----:B------:R-:W-:Y:S01]  /*70e0*/  SHF.R.S32.HI R83, RZ, 0x18, R109 ;  /* 0x00000018ff537819 */ /* 0x000fe2000001146d */
[C---:B------:R-:W-:Y:S01]  /*70f0*/  IMAD R56, R78.reuse, R60, RZ ;  /* 0x0000003c4e387224 */ /* 0x040fe200078e02ff */
[----:B------:R-:W-:Y:S01]  /*7100*/  I2IP.S8.S32.SAT R124, R55, R50, RZ ;  /* 0x00000032377c7239 */ /* 0x000fe200000014ff */
[----:B------:R-:W-:Y:S01]  /*7110*/  IMAD R54, R81, R82, R54 ;  /* 0x0000005251367224 */ /* 0x000fe200078e0236 */
[----:B------:R-:W-:Y:S01]  /*7120*/  SHF.R.S32.HI R84, RZ, 0x18, R84 ;  /* 0x00000018ff547819 */ /* 0x000fe20000011454 */
[----:B------:R-:W-:Y:S01]  /*7130*/  IMAD R57, R78, R61, RZ ;  /* 0x0000003d4e397224 */ /* 0x000fe200078e02ff */
[----:B------:R-:W-:Y:S01]  /*7140*/  I2IP.S8.S32.SAT R124, R49, R48, R124 ;  /* 0x00000030317c7239 */ /* 0x000fe2000000147c */
[-C--:B------:R-:W-:Y:S01]  /*7150*/  IMAD R59, R83, R82.reuse, R59 ;  /* 0x00000052533b7224 */ /* 0x080fe200078e023b */
[----:B------:R-:W-:Y:S01]  /*7160*/  PRMT R83, R111, 0x8880, RZ ;  /* 0x000088806f537816 */ /* 0x000fe200000000ff */
[-C--:B------:R-:W-:Y:S01]  /*7170*/  IMAD R56, R85, R82.reuse, R56 ;  /* 0x0000005255387224 */ /* 0x080fe200078e0238 */
[----:B------:R-:W-:Y:S01]  /*7180*/  SHF.R.S32.HI R81, RZ, 0x18, R110 ;  /* 0x00000018ff517819 */ /* 0x000fe2000001146e */
[----:B------:R-:W-:Y:S01]  /*7190*/  IMAD R57, R84, R82, R57 ;  /* 0x0000005254397224 */ /* 0x000fe200078e0239 */
[----:B------:R-:W-:Y:S01]  /*71a0*/  I2IP.S8.S32.SAT R125, R59, R54, RZ ;  /* 0x000000363b7d7239 */ /* 0x000fe200000014ff */
[C---:B------:R-:W-:Y:S01]  /*71b0*/  IMAD R58, R78.reuse, R62, RZ ;  /* 0x0000003e4e3a7224 */ /* 0x040fe200078e02ff */
[C---:B------:R-:W-:Y:S01]  /*71c0*/  SHF.L.U32 R85, R111.reuse, 0x8, RZ ;  /* 0x000000086f557819 */ /* 0x040fe200000006ff */
[----:B------:R-:W-:Y:S01]  /*71d0*/  IMAD.U32 R84, R111, 0x10000, RZ ;  /* 0x000100006f547824 */ /* 0x000fe200078e00ff */
[----:B------:R-:W-:Y:S01]  /*71e0*/  I2IP.S8.S32.SAT R125, R53, R52, R125 ;  /* 0x00000034357d7239 */ /* 0x000fe2000000147d */
[C---:B------:R-:W-:Y:S01]  /*71f0*/  IMAD R63, R78.reuse, R63, RZ ;  /* 0x0000003f4e3f7224 */ /* 0x040fe200078e02ff */
[----:B------:R-:W-:Y:S01]  /*7200*/  SHF.R.S32.HI R85, RZ, 0x18, R85 ;  /* 0x00000018ff557819 */ /* 0x000fe20000011455 */
[C---:B------:R-:W-:Y:S01]  /*7210*/  IMAD R60, R78.reuse, R64, RZ ;  /* 0x000000404e3c7224 */ /* 0x040fe200078e02ff */
[----:B------:R-:W-:Y:S01]  /*7220*/  SHF.R.S32.HI R84, RZ, 0x18, R84 ;  /* 0x00000018ff547819 */ /* 0x000fe20000011454 */
[-C--:B------:R-:W-:Y:S02]  /*7230*/  IMAD R58, R87, R82.reuse, R58 ;  /* 0x00000052573a7224 */ /* 0x080fe400078e023a */
[C---:B------:R-:W-:Y:S02]  /*7240*/  IMAD R61, R78.reuse, R65, RZ ;  /* 0x000000414e3d7224 */ /* 0x040fe400078e02ff */
[-C--:B------:R-:W-:Y:S02]  /*7250*/  IMAD R63, R81, R82.reuse, R63 ;  /* 0x00000052513f7224 */ /* 0x080fe400078e023f */
[----:B------:R-:W-:Y:S02]  /*7260*/  IMAD R60, R83, R82, R60 ;  /* 0x00000052533c7224 */ /* 0x000fe400078e023c */
[----:B------:R-:W-:Y:S01]  /*7270*/  IMAD R62, R78, R66, RZ ;  /* 0x000000424e3e7224 */ /* 0x000fe200078e02ff */
[----:B------:R-:W-:Y:S01]  /*7280*/  I2IP.S8.S32.SAT R126, R63, R58, RZ ;  /* 0x0000003a3f7e7239 */ /* 0x000fe200000014ff */
[----:B------:R-:W-:Y:S02]  /*7290*/  IMAD R61, R84, R82, R61 ;  /* 0x00000052543d7224 */ /* 0x000fe400078e023d */
[----:B------:R-:W-:Y:S01]  /*72a0*/  IMAD R67, R78, R67, RZ ;  /* 0x000000434e437224 */ /* 0x000fe200078e02ff */
[----:B------:R-:W-:Y:S01]  /*72b0*/  I2IP.S8.S32.SAT R126, R57, R56, R126 ;  /* 0x00000038397e7239 */ /* 0x000fe2000000147e */
[-C--:B------:R-:W-:Y:S02]  /*72c0*/  IMAD R62, R85, R82.reuse, R62 ;  /* 0x00000052553e7224 */ /* 0x080fe400078e023e */
[----:B------:R-:W-:Y:S05]  /*72d0*/  IMAD R67, R86, R82, R67 ;  /* 0x0000005256437224 */ /* 0x000fea00078e0243 */
[----:B------:R-:W-:Y:S04]  /*72e0*/  I2IP.S8.S32.SAT R127, R67, R62, RZ ;  /* 0x0000003e437f7239 */ /* 0x000fe800000014ff */
[----:B------:R-:W-:Y:S05]  /*72f0*/  I2IP.S8.S32.SAT R127, R61, R60, R127 ;  /* 0x0000003c3d7f7239 */ /* 0x000fea000000147f */
[----:B------:R1:W-:Y:S01]  /*7300*/  STS.128 [R173+0x8200], R124 ;  /* 0x0082007cad007388 */ /* 0x0003e20000000c00 */
[----:B------:R-:W-:Y:S01]  /*7310*/  @!PT LDS RZ, [RZ] ;  /* 0x00000000fffff984 */ /* 0x000fe20000000800 */
[----:B------:R-:W-:Y:S01]  /*7320*/  @!PT LDS RZ, [RZ] ;  /* 0x00000000fffff984 */ /* 0x000fe20000000800 */
[----:B------:R-:W-:Y:S01]  /*7330*/  @!PT LDS RZ, [RZ] ;  /* 0x00000000fffff984 */ /* 0x000fe20000000800 */
[----:B------:R-:W-:Y:S01]  /*7340*/  @!PT LDS RZ, [RZ] ;  /* 0x00000000fffff984 */ /* 0x000fe20000000800 */
[----:B------:R2:W-:Y:S07]  /*7350*/  MEMBAR.ALL.CTA ;  /* 0x0000000000007992 */ /* 0x0005ee0000008000 */
[----:B--2---:R-:W2:Y:S02]  /*7360*/  FENCE.VIEW.ASYNC.S ;  /* 0x00000000000073c6 */ /* 0x004ea40000000000 */
[----:B--2---:R-:W-:Y:S06]  /*7370*/  BAR.SYNC.DEFER_BLOCKING 0x1, 0x80 ;  /* 0x0042000000007b1d */ /* 0x004fec0000010000 */
[----:B------:R-:W-:Y:S05]  /*7380*/  @P0 BRA `(.L_x_115) ;  /* 0x0000000000280947 */ /* 0x000fea0003800000 */
[----:B------:R-:W-:Y:S02]  /*7390*/  UIADD3 UR4, UPT, UPT, UR49, 0x8200, URZ ;  /* 0x0000820031047890 */ /* 0x000fe4000fffe0ff */
[----:B------:R-:W-:Y:S01]  /*73a0*/  UIADD3 UR6, UP0, UPT, UR52, 0x680, URZ ;  /* 0x0000068034067890 */ /* 0x000fe2000ff1e0ff */
[----:B------:R-:W-:Y:S03]  /*73b0*/  UMOV UR43, UR36 ;  /* 0x00000024002b7c82 */ /* 0x000fe60008000000 */
[----:B------:R-:W-:Y:S01]  /*73c0*/  MOV R168, UR4 ;  /* 0x0000000400a87c02 */ /* 0x000fe20008000f00 */
[----:B------:R-:W-:Y:S03]  /*73d0*/  UIADD3.X UR7, UPT, UPT, URZ, UR53, URZ, UP0, !UPT ;  /* 0x00000035ff077290 */ /* 0x000fe600087fe4ff */
[----:B------:R-:W-:Y:S11]  /*73e0*/  R2UR UR40, R168 ;  /* 0x00000000a82872ca */ /* 0x000ff600000e0000 */
[----:B------:R-:W-:Y:S02]  /*73f0*/  @!UPT UIADD3 URZ, UPT, UPT, URZ, URZ, URZ ;  /* 0x000000fffffff290 */ /* 0x000fe4000fffe0ff */
[----:B------:R2:W-:Y:S01]  /*7400*/  UTMASTG.3D [UR40], [UR6] ;  /* 0x00000028060073b5 */ /* 0x0005e20008010000 */
[----:B------:R0:W-:Y:S01]  /*7410*/  UTMACMDFLUSH ;  /* 0x00000000000079b7 */ /* 0x0001e20000000000 */
[----:B--2---:R-:W-:Y:S04]  /*7420*/  DEPBAR.LE SB0, 0x1 ;  /* 0x000080400000791a */ /* 0x004fe80000000000 */
.L_x_115:
[----:B------:R-:W-:Y:S05]  /*7430*/  BSYNC.RECONVERGENT B0 ;  /* 0x0000000000007941 */ /* 0x000fea0003800200 */
.L_x_114:
[----:B------:R-:W-:Y:S06]  /*7440*/  BAR.SYNC.DEFER_BLOCKING 0x1, 0x80 ;  /* 0x0042000000007b1d */ /* 0x000fec0000010000 */
[----:B------:R-:W2:Y:S01]  /*7450*/  @P6 SYNCS.PHASECHK.TRANS64.TRYWAIT P0, [R117+URZ+0x40], R118 ;  /* 0x00004076750065a7 */ /* 0x000ea200080011ff */
[----:B------:R-:W-:Y:S01]  /*7460*/  BSSY B1, `(.L_x_116) ;  /* 0x0000023000017945 */ /* 0x000fe20003800000 */
[----:B--2---:R-:W-:Y:S03]  /*7470*/  @P6 SEL R100, RZ, 0x1, !P0 ;  /* 0x00000001ff646807 */ /* 0x004fe60004000000 */
[----:B------:R-:W-:Y:S05]  /*7480*/  @!P6 BRA `(.L_x_117) ;  /* 0x000000000080e947 */ /* 0x000fea0003800000 */
[----:B------:R-:W-:Y:S01]  /*7490*/  ISETP.NE.AND P1, PT, R101, RZ, PT ;  /* 0x000000ff6500720c */ /* 0x000fe20003f25270 */
[----:B------:R-:W-:Y:S01]  /*74a0*/  BSSY B0, `(.L_x_118) ;  /* 0x000000a000007945 */ /* 0x000fe20003800000 */
[----:B------:R-:W-:Y:S11]  /*74b0*/  ISETP.NE.AND P0, PT, R100, RZ, PT ;  /* 0x000000ff6400720c */ /* 0x000ff60003f05270 */
[----:B------:R-:W-:Y:S04]  /*74c0*/  @P1 IMAD R5, R162, 0x2000, R103 ;  /* 0x00002000a2051824 */ /* 0x000fe800078e0267 */
[--C-:B------:R-:W-:Y:S01]  /*74d0*/  @P1 IMAD.IADD R4, R167, 0x1, R5.reuse ;  /* 0x00000001a7041824 */ /* 0x100fe200078e0205 */
[----:B------:R-:W-:Y:S01]  /*74e0*/  @P1 IADD3 R3, PT, PT, R166, R5, RZ ;  /* 0x00000005a6031210 */ /* 0x000fe20007ffe0ff */
[----:B------:R-:W-:Y:S01]  /*74f0*/  @P1 IMAD.IADD R2, R102, 0x1, R5 ;  /* 0x0000000166021824 */ /* 0x000fe200078e0205 */
[----:B------:R-:W-:Y:S06]  /*7500*/  @P0 BRA `(.L_x_119) ;  /* 0x00000000000c0947 */ /* 0x000fec0003800000 */
[----:B------:R-:W-:Y:S04]  /*7510*/  SHF.L.U32 R0, R161, 0x1f, RZ ;  /* 0x0000001fa1007819 */ /* 0x000fe800000006ff */
[----:B------:R-:W2:Y:S02]  /*7520*/  SYNCS.PHASECHK.TRANS64.TRYWAIT P0, [R117+URZ+0x40], R0 ;  /* 0x00004000750075a7 */ /* 0x000ea400080011ff */
[----:B--2---:R-:W-:Y:S05]  /*7530*/  @!P0 BRA `(.L_x_120) ;  /* 0x0000004c004c8947 */ /* 0x004fea0003800000 */
.L_x_119:
[----:B------:R-:W-:Y:S05]  /*7540*/  BSYNC B0 ;  /* 0x0000000000007941 */ /* 0x000fea0003800000 */
.L_x_118:
[----:B------:R-:W-:Y:S01]  /*7550*/  ISETP.NE.AND P0, PT, R101, RZ, PT ;  /* 0x000000ff6500720c */ /* 0x000fe20003f05270 */
[----:B--2---:R-:W-:Y:S02]  /*7560*/  VIADD R117, R117, 0x60 ;  /* 0x0000006075757836 */ /* 0x004fe40000000000 */
[----:B------:R-:W-:Y:S02]  /*7570*/  IMAD.U32 R0, RZ, RZ, UR37 ;  /* 0x00000025ff007e24 */ /* 0x000fe4000f8e00ff */
[----:B------:R-:W-:Y:S03]  /*7580*/  VIADD R162, R162, 0x1 ;  /* 0x00000001a2a27836 */ /* 0x000fe60000000000 */
[----:B------:R-:W-:Y:S05]  /*7590*/  PRMT R0, R0, 0x654, R117 ;  /* 0x0000065400007816 */ /* 0x000fea0000000075 */
[----:B------:R2:W3:Y:S04]  /*75a0*/  @P0 LDS.128 R88, [R5+0x200] ;  /* 0x0002000005580984 */ /* 0x0004e80000000c00 */
[----:B------:R2:W4:Y:S04]  /*75b0*/  @P0 LDS.128 R96, [R4+0x200] ;  /* 0x0002000004600984 */ /* 0x0005280000000c00 */
        /* <DEDUP_REMOVED lines=12> */
[----:B--234-:R-:W-:Y:S02]  /*7680*/  LOP3.LUT R161, R161, R0, RZ, 0x3c, !PT ;  /* 0x00000000a1a17212 */ /* 0x01cfe400078e3cff */
.L_x_117:
[----:B------:R-:W-:Y:S05]  /*7690*/  BSYNC B1 ;  /* 0x0000000000017941 */ /* 0x000fea0003800000 */
.L_x_116:
[----:B------:R-:W-:Y:S05]  /*76a0*/  VIADD R3, R80, 0x40 ;  /* 0x0000004050037836 */ /* 0x000fea0000000000 */
[----:B------:R-:W-:Y:S04]  /*76b0*/  SHF.R.U32.HI R3, RZ, 0x15, R3 ;  /* 0x00000015ff037819 */ /* 0x000fe80000011603 */
[----:B------:R-:W-:Y:S11]  /*76c0*/  LOP3.LUT P0, RZ, R3, 0x3, R156, 0x48, !PT ;  /* 0x0000000303ff7812 */ /* 0x000ff6000780489c */
[----:B------:R-:W-:Y:S02]  /*76d0*/  @!UPT UIADD3 URZ, UPT, UPT, URZ, URZ, URZ ;  /* 0x000000fffffff290 */ /* 0x000fe4000fffe0ff */
[----:B------:R-:W-:Y:S05]  /*76e0*/  @!P0 BRA `(.L_x_121) ;  /* 0x0000000000408947 */ /* 0x000fea0003800000 */
[----:B------:R-:W2:Y:S01]  /*76f0*/  LDCU.64 UR8, c[0x4][0x78] ;  /* 0x01000f00ff0877ac */ /* 0x000ea20008000a00 */
[----:B------:R-:W-:Y:S01]  /*7700*/  MOV R3, 0x0 ;  /* 0x0000000000037802 */ /* 0x000fe20000000f00 */
[----:B------:R-:W-:Y:S02]  /*7710*/  HFMA2 R12, -RZ, RZ, 0, 5.9604644775390625e-08 ;  /* 0x00000001ff0c7431 */ /* 0x000fe400000001ff */
[----:B------:R-:W-:Y:S02]  /*7720*/  IMAD.MOV.U32 R8, RZ, RZ, 0x192 ;  /* 0x00000192ff087424 */ /* 0x000fe400078e00ff */
[----:B------:R-:W-:Y:S01]  /*7730*/  IMAD.MOV.U32 R13, RZ, RZ, RZ ;  /* 0x000000ffff0d7224 */ /* 0x000fe200078e00ff */
[----:B------:R-:W3:Y:S01]  /*7740*/  LDCU.64 UR6, c[0x4][0x80] ;  /* 0x01001000ff0677ac */ /* 0x000ee20008000a00 */
[----:B------:R-:W4:Y:S01]  /*7750*/  LDC.64 R2, c[0x4][R3] ;  /* 0x0100000003027b82 */ /* 0x000f220000000a00 */
[----:B------:R-:W5:Y:S01]  /*7760*/  LDCU.64 UR4, c[0x4][0x18] ;  /* 0x01000300ff0477ac */ /* 0x000f620008000a00 */
[----:B--2---:R-:W-:Y:S01]  /*7770*/  MOV R5, UR9 ;  /* 0x0000000900057c02 */ /* 0x004fe20008000f00 */
[----:B------:R-:W-:Y:S01]  /*7780*/  IMAD.U32 R4, RZ, RZ, UR8 ;  /* 0x00000008ff047e24 */ /* 0x000fe2000f8e00ff */
[----:B---3--:R-:W-:Y:S01]  /*7790*/  MOV R7, UR7 ;  /* 0x0000000700077c02 */ /* 0x008fe20008000f00 */
[----:B------:R-:W-:Y:S01]  /*77a0*/  IMAD.U32 R6, RZ, RZ, UR6 ;  /* 0x00000006ff067e24 */ /* 0x000fe2000f8e00ff */
[----:B-----5:R-:W-:Y:S01]  /*77b0*/  MOV R11, UR5 ;  /* 0x00000005000b7c02 */ /* 0x020fe20008000f00 */
[----:B------:R-:W-:Y:S02]  /*77c0*/  IMAD.U32 R10, RZ, RZ, UR4 ;  /* 0x00000004ff0a7e24 */ /* 0x000fe4000f8e00ff */
[----:B------:R-:W-:Y:S07]  /*77d0*/  LEPC R20, `(.L_x_121) ;  /* 0x000000001014794e */ /* 0x000fee0000000000 */
[----:B-1--4-:R-:W-:Y:S05]  /*77e0*/  CALL.ABS.NOINC R2 ;  /* 0x0000000002007343 */ /* 0x012fea0003c00000 */
.L_x_121:
[----:B------:R-:W-:Y:S05]  /*77f0*/  WARPSYNC.ALL ;  /* 0x0000000000007948 */ /* 0x000fea0003800000 */
[----:B------:R-:W-:Y:S01]  /*7800*/  R2UR UR4, R80 ;  /* 0x00000000500472ca */ /* 0x000fe200000e0000 */
[----:B------:R-:W-:Y:S01]  /*7810*/  BSSY.RECONVERGENT B0, `(.L_x_122) ;  /* 0x000011c000007945 */ /* 0x000fe20003800200 */
[C---:B------:R-:W-:Y:S02]  /*7820*/  PRMT R81, R88.reuse, 0x8880, RZ ;  /* 0x0000888058517816 */ /* 0x040fe400000000ff */
[C---:B------:R-:W-:Y:S02]  /*7830*/  SHF.L.U32 R84, R88.reuse, 0x8, RZ ;  /* 0x0000000858547819 */ /* 0x040fe400000006ff */
[----:B------:R-:W-:Y:S02]  /*7840*/  SHF.L.U32 R83, R88, 0x10, RZ ;  /* 0x0000001058537819 */ /* 0x000fe400000006ff */
[----:B------:R-:W-:Y:S02]  /*7850*/  SHF.R.S32.HI R84, RZ, 0x18, R84 ;  /* 0x00000018ff547819 */ /* 0x000fe40000011454 */
[----:B------:R-:W-:Y:S02]  /*7860*/  SHF.R.S32.HI R83, RZ, 0x18, R83 ;  /* 0x00000018ff537819 */ /* 0x000fe40000011453 */
[----:B------:R-:W-:Y:S01]  /*7870*/  ISETP.NE.AND P0, PT, R169, RZ, PT ;  /* 0x000000ffa900720c */ /* 0x000fe20003f05270 */
[----:B------:R-:W2:Y:S01]  /*7880*/  LDTM.x64 R4, tmem[UR4+0x40] ;  /* 0x00004004000479ee */ /* 0x000ea20008340000 */
[----:B------:R-:W-:Y:S01]  /*7890*/  ISETP.NE.AND P6, PT, R116, RZ, PT ;  /* 0x000000ff7400720c */ /* 0x000fe20003fc5270 */
[C---:B--2---:R-:W-:Y:S02]  /*78a0*/  IMAD R0, R78.reuse, R4, RZ ;  /* 0x000000044e007224 */ /* 0x044fe400078e02ff */
[C---:B------:R-:W-:Y:S02]  /*78b0*/  IMAD R3, R78.reuse, R6, RZ ;  /* 0x000000064e037224 */ /* 0x040fe400078e02ff */
[C---:B------:R-:W-:Y:S02]  /*78c0*/  IMAD R4, R78.reuse, R8, RZ ;  /* 0x000000084e047224 */ /* 0x040fe400078e02ff */
[C---:B------:R-:W-:Y:S02]  /*78d0*/  IMAD R6, R78.reuse, R10, RZ ;  /* 0x0000000a4e067224 */ /* 0x040fe400078e02ff */
[C---:B------:R-:W-:Y:S02]  /*78e0*/  IMAD R2, R78.reuse, R5, RZ ;  /* 0x000000054e027224 */ /* 0x040fe400078e02ff */
[C---:B------:R-:W-:Y:S02]  /*78f0*/  IMAD R8, R78.reuse, R12, RZ ;  /* 0x0000000c4e087224 */ /* 0x040fe400078e02ff */
[C---:B------:R-:W-:Y:S02]  /*7900*/  IMAD R10, R78.reuse, R14, RZ ;  /* 0x0000000e4e0a7224 */ /* 0x040fe400078e02ff */
[C---:B------:R-:W-:Y:S02]  /*7910*/  IMAD R5, R78.reuse, R9, RZ ;  /* 0x000000094e057224 */ /* 0x040fe400078e02ff */
[----:B------:R-:W-:Y:S01]  /*7920*/  IMAD R0, R81, R82, R0 ;  /* 0x0000005251007224 */ /* 0x000fe200078e0200 */
[----:B------:R-:W-:Y:S01]  /*7930*/  SHF.L.U32 R81, R89, 0x8, RZ ;  /* 0x0000000859517819 */ /* 0x000fe200000006ff */
[C---:B------:R-:W-:Y:S02]  /*7940*/  IMAD R12, R78.reuse, R16, RZ ;  /* 0x000000104e0c7224 */ /* 0x040fe400078e02ff */
[C---:B------:R-:W-:Y:S01]  /*7950*/  IMAD R14, R78.reuse, R18, RZ ;  /* 0x000000124e0e7224 */ /* 0x040fe200078e02ff */
[----:B------:R-:W-:Y:S01]  /*7960*/  SHF.R.S32.HI R81, RZ, 0x18, R81 ;  /* 0x00000018ff517819 */ /* 0x000fe20000011451 */
[C---:B------:R-:W-:Y:S02]  /*7970*/  IMAD R9, R78.reuse, R13, RZ ;  /* 0x0000000d4e097224 */ /* 0x040fe400078e02ff */
[C---:B------:R-:W-:Y:S02]  /*7980*/  IMAD R16, R78.reuse, R20, RZ ;  /* 0x000000144e107224 */ /* 0x040fe400078e02ff */
[C---:B------:R-:W-:Y:S02]  /*7990*/  IMAD R18, R78.reuse, R22, RZ ;  /* 0x000000164e127224 */ /* 0x040fe400078e02ff */
[C---:B------:R-:W-:Y:S02]  /*79a0*/  IMAD R13, R78.reuse, R17, RZ ;  /* 0x000000114e0d7224 */ /* 0x040fe400078e02ff */
[C---:B------:R-:W-:Y:S02]  /*79b0*/  IMAD R20, R78.reuse, R24, RZ ;  /* 0x000000184e147224 */ /* 0x040fe400078e02ff */
[C---:B------:R-:W-:Y:S02]  /*79c0*/  IMAD R22, R78.reuse, R26, RZ ;  /* 0x0000001a4e167224 */ /* 0x040fe400078e02ff */
[----:B------:R-:W-:Y:S01]  /*79d0*/  IMAD R2, R83, R82, R2 ;  /* 0x0000005253027224 */ /* 0x000fe200078e0202 */
[----:B------:R-:W-:Y:S01]  /*79e0*/  SHF.R.S32.HI R83, RZ, 0x18, R89 ;  /* 0x00000018ff537819 */ /* 0x000fe20000011459 */
[C---:B------:R-:W-:Y:S02]  /*79f0*/  IMAD R17, R78.reuse, R21, RZ ;  /* 0x000000154e117224 */ /* 0x040fe400078e02ff */
[C---:B------:R-:W-:Y:S02]  /*7a00*/  IMAD R24, R78.reuse, R28, RZ ;  /* 0x0000001c4e187224 */ /* 0x040fe400078e02ff */
[C---:B------:R-:W-:Y:S02]  /*7a10*/  IMAD R26, R78.reuse, R30, RZ ;  /* 0x0000001e4e1a7224 */ /* 0x040fe400078e02ff */
[C---:B------:R-:W-:Y:S02]  /*7a20*/  IMAD R21, R78.reuse, R25, RZ ;  /* 0x000000194e157224 */ /* 0x040fe400078e02ff */
[C---:B------:R-:W-:Y:S02]  /*7a30*/  IMAD R28, R78.reuse, R32, RZ ;  /* 0x000000204e1c7224 */ /* 0x040fe400078e02ff */
[----:B------:R-:W-:Y:S02]  /*7a40*/  IMAD R30, R78, R34, RZ ;  /* 0x000000224e1e7224 */ /* 0x000fe400078e02ff */
[----:B------:R-:W-:Y:S02]  /*7a50*/  IMAD R3, R84, R82, R3 ;  /* 0x0000005254037224 */ /* 0x000fe400078e0203 */
[C---:B------:R-:W-:Y:S02]  /*7a60*/  IMAD R25, R78.reuse, R29, RZ ;  /* 0x0000001d4e197224 */ /* 0x040fe400078e02ff */
        /* <DEDUP_REMOVED lines=14> */
[C---:B------:R-:W-:Y:S01]  /*7b50*/  IMAD R60, R78.reuse, R64, RZ ;  /* 0x000000404e3c7224 */ /* 0x040fe200078e02ff */
[----:B------:R-:W-:Y:S01]  /*7b60*/  SHF.R.S32.HI R64, RZ, 0x18, R88 ;  /* 0x00000018ff407819 */ /* 0x000fe20000011458 */
[C---:B------:R-:W-:Y:S02]  /*7b70*/  IMAD R34, R78.reuse, R38, RZ ;  /* 0x000000264e227224 */ /* 0x040fe400078e02ff */
[C---:B------:R-:W-:Y:S02]  /*7b80*/  IMAD R38, R78.reuse, R42, RZ ;  /* 0x0000002a4e267224 */ /* 0x040fe400078e02ff */
[C---:B------:R-:W-:Y:S02]  /*7b90*/  IMAD R57, R78.reuse, R61, RZ ;  /* 0x0000003d4e397224 */ /* 0x040fe400078e02ff */
[C---:B------:R-:W-:Y:S01]  /*7ba0*/  IMAD R61, R78.reuse, R65, RZ ;  /* 0x000000414e3d7224 */ /* 0x040fe200078e02ff */
[C---:B------:R-:W-:Y:S01]  /*7bb0*/  PRMT R65, R89.reuse, 0x8880, RZ ;  /* 0x0000888059417816 */ /* 0x040fe200000000ff */
[C---:B------:R-:W-:Y:S02]  /*7bc0*/  IMAD R42, R78.reuse, R46, RZ ;  /* 0x0000002e4e2a7224 */ /* 0x040fe400078e02ff */
[C---:B------:R-:W-:Y:S02]  /*7bd0*/  IMAD R46, R78.reuse, R50, RZ ;  /* 0x000000324e2e7224 */ /* 0x040fe400078e02ff */
[C---:B------:R-:W-:Y:S02]  /*7be0*/  IMAD R51, R78.reuse, R51, RZ ;  /* 0x000000334e337224 */ /* 0x040fe400078e02ff */
[C---:B------:R-:W-:Y:S02]  /*7bf0*/  IMAD R50, R78.reuse, R54, RZ ;  /* 0x000000364e327224 */ /* 0x040fe400078e02ff */
[C---:B------:R-:W-:Y:S02]  /*7c00*/  IMAD R54, R78.reuse, R58, RZ ;  /* 0x0000003a4e367224 */ /* 0x040fe400078e02ff */
[C---:B------:R-:W-:Y:S02]  /*7c10*/  IMAD R58, R78.reuse, R62, RZ ;  /* 0x0000003e4e3a7224 */ /* 0x040fe400078e02ff */
[C---:B------:R-:W-:Y:S01]  /*7c20*/  IMAD R62, R78.reuse, R66, RZ ;  /* 0x000000424e3e7224 */ /* 0x040fe200078e02ff */
[----:B------:R-:W-:Y:S01]  /*7c30*/  SHF.L.U32 R66, R89, 0x10, RZ ;  /* 0x0000001059427819 */ /* 0x000fe200000006ff */
[C---:B------:R-:W-:Y:S02]  /*7c40*/  IMAD R7, R78.reuse, R7, RZ ;  /* 0x000000074e077224 */ /* 0x040fe400078e02ff */
[----:B------:R-:W-:Y:S01]  /*7c50*/  IMAD R11, R78, R11, RZ ;  /* 0x0000000b4e0b7224 */ /* 0x000fe200078e02ff */
[----:B------:R-:W-:Y:S01]  /*7c60*/  SHF.R.S32.HI R66, RZ, 0x18, R66 ;  /* 0x00000018ff427819 */ /* 0x000fe20000011442 */
[-C--:B------:R-:W-:Y:S01]  /*7c70*/  IMAD R7, R64, R82.reuse, R7 ;  /* 0x0000005240077224 */ /* 0x080fe200078e0207 */
[C---:B------:R-:W-:Y:S01]  /*7c80*/  PRMT R64, R90.reuse, 0x8880, RZ ;  /* 0x000088805a407816 */ /* 0x040fe200000000ff */
[-C--:B------:R-:W-:Y:S01]  /*7c90*/  IMAD R4, R65, R82.reuse, R4 ;  /* 0x0000005241047224 */ /* 0x080fe200078e0204 */
[----:B------:R-:W-:Y:S01]  /*7ca0*/  SHF.L.U32 R65, R90, 0x10, RZ ;  /* 0x000000105a417819 */ /* 0x000fe200000006ff */
[-C--:B------:R-:W-:Y:S02]  /*7cb0*/  IMAD R5, R66, R82.reuse, R5 ;  /* 0x0000005242057224 */ /* 0x080fe400078e0205 */
[-C--:B------:R-:W-:Y:S01]  /*7cc0*/  IMAD R6, R81, R82.reuse, R6 ;  /* 0x0000005251067224 */ /* 0x080fe200078e0206 */
[----:B------:R-:W-:Y:S01]  /*7cd0*/  I2IP.S8.S32.SAT R81, R7, R3, RZ ;  /* 0x0000000307517239 */ /* 0x000fe200000014ff */
[----:B------:R-:W-:Y:S01]  /*7ce0*/  IMAD R11, R83, R82, R11 ;  /* 0x00000052530b7224 */ /* 0x000fe200078e020b */
[----:B------:R-:W-:Y:S01]  /*7cf0*/  SHF.L.U32 R7, R90, 0x8, RZ ;  /* 0x000000085a077819 */ /* 0x000fe200000006ff */
[C---:B------:R-:W-:Y:S01]  /*7d00*/  IMAD R15, R78.reuse, R15, RZ ;  /* 0x0000000f4e0f7224 */ /* 0x040fe200078e02ff */
[----:B------:R-:W-:Y:S01]  /*7d10*/  MOV R3, R64 ;  /* 0x0000004000037202 */ /* 0x000fe20000000f00 */
[C---:B------:R-:W-:Y:S01]  /*7d20*/  IMAD R19, R78.reuse, R19, RZ ;  /* 0x000000134e137224 */ /* 0x040fe200078e02ff */
[----:B------:R-:W-:Y:S01]  /*7d30*/  I2IP.S8.S32.SAT R11, R11, R6, RZ ;  /* 0x000000060b0b7239 */ /* 0x000fe200000014ff */
[C---:B------:R-:W-:Y:S01]  /*7d40*/  IMAD R23, R78.reuse, R23, RZ ;  /* 0x000000174e177224 */ /* 0x040fe200078e02ff */
[----:B------:R-:W-:Y:S01]  /*7d50*/  SHF.R.S32.HI R6, RZ, 0x18, R65 ;  /* 0x00000018ff067819 */ /* 0x000fe20000011441 */
[----:B------:R-:W-:Y:S01]  /*7d60*/  IMAD R8, R3, R82, R8 ;  /* 0x0000005203087224 */ /* 0x000fe200078e0208 */
[----:B------:R-:W-:Y:S01]  /*7d70*/  SHF.R.S32.HI R7, RZ, 0x18, R7 ;  /* 0x00000018ff077819 */ /* 0x000fe20000011407 */
[----:B------:R-:W-:Y:S01]  /*7d80*/  IMAD R27, R78, R27, RZ ;  /* 0x0000001b4e1b7224 */ /* 0x000fe200078e02ff */
[----:B------:R-:W-:Y:S01]  /*7d90*/  I2IP.S8.S32.SAT R84, R2, R0, R81 ;  /* 0x0000000002547239 */ /* 0x000fe20000001451 */
[-C--:B------:R-:W-:Y:S01]  /*7da0*/  IMAD R9, R6, R82.reuse, R9 ;  /* 0x0000005206097224 */ /* 0x080fe200078e0209 */
[----:B------:R-:W-:Y:S01]  /*7db0*/  SHF.L.U32 R2, R91, 0x10, RZ ;  /* 0x000000105b027819 */ /* 0x000fe200000006ff */
[----:B------:R-:W-:Y:S01]  /*7dc0*/  IMAD R10, R7, R82, R10 ;  /* 0x00000052070a7224 */ /* 0x000fe200078e020a */
[----:B------:R-:W-:Y:S01]  /*7dd0*/  SHF.R.S32.HI R0, RZ, 0x18, R90 ;  /* 0x00000018ff007819 */ /* 0x000fe2000001145a */
[C---:B------:R-:W-:Y:S01]  /*7de0*/  IMAD R31, R78.reuse, R31, RZ ;  /* 0x0000001f4e1f7224 */ /* 0x040fe200078e02ff */
[----:B------:R-:W-:Y:S01]  /*7df0*/  I2IP.S8.S32.SAT R85, R5, R4, R11 ;  /* 0x0000000405557239 */ /* 0x000fe2000000140b */
[----:B------:R-:W-:Y:S01]  /*7e00*/  IMAD R35, R78, R35, RZ ;  /* 0x000000234e237224 */ /* 0x000fe200078e02ff */
[C---:B------:R-:W-:Y:S01]  /*7e10*/  PRMT R3, R91.reuse, 0x8880, RZ ;  /* 0x000088805b037816 */ /* 0x040fe200000000ff */
[-C--:B------:R-:W-:Y:S01]  /*7e20*/  IMAD R15, R0, R82.reuse, R15 ;  /* 0x00000052000f7224 */ /* 0x080fe200078e020f */
[----:B------:R-:W-:Y:S01]  /*7e30*/  SHF.L.U32 R5, R91, 0x8, RZ ;  /* 0x000000085b057819 */ /* 0x000fe200000006ff */
[C---:B------:R-:W-:Y:S01]  /*7e40*/  IMAD R39, R78.reuse, R39, RZ ;  /* 0x000000274e277224 */ /* 0x040fe200078e02ff */
[----:B------:R-:W-:Y:S01]  /*7e50*/  SHF.R.S32.HI R2, RZ, 0x18, R2 ;  /* 0x00000018ff027819 */ /* 0x000fe20000011402 */
[-C--:B------:R-:W-:Y:S01]  /*7e60*/  IMAD R12, R3, R82.reuse, R12 ;  /* 0x00000052030c7224 */ /* 0x080fe200078e020c */
[----:B------:R-:W-:Y:S01]  /*7e70*/  SHF.R.S32.HI R5, RZ, 0x18, R5 ;  /* 0x00000018ff057819 */ /* 0x000fe20000011405 */
[----:B------:R-:W-:Y:S01]  /*7e80*/  IMAD R43, R78, R43, RZ ;  /* 0x0000002b4e2b7224 */ /* 0x000fe200078e02ff */
[----:B------:R-:W-:Y:S01]  /*7e90*/  SHF.R.S32.HI R4, RZ, 0x18, R91 ;  /* 0x00000018ff047819 */ /* 0x000fe2000001145b */
[-C--:B------:R-:W-:Y:S01]  /*7ea0*/  IMAD R13, R2, R82.reuse, R13 ;  /* 0x00000052020d7224 */ /* 0x080fe200078e020d */
[C---:B------:R-:W-:Y:S01]  /*7eb0*/  SHF.L.U32 R0, R96.reuse, 0x10, RZ ;  /* 0x0000001060007819 */ /* 0x040fe200000006ff */
[-C--:B------:R-:W-:Y:S01]  /*7ec0*/  IMAD R14, R5, R82.reuse, R14 ;  /* 0x00000052050e7224 */ /* 0x080fe200078e020e */
[C---:B------:R-:W-:Y:S01]  /*7ed0*/  PRMT R3, R96.reuse, 0x8880, RZ ;  /* 0x0000888060037816 */ /* 0x040fe200000000ff */
[----:B------:R-:W-:Y:S01]  /*7ee0*/  IMAD.SHL.U32 R2, R96, 0x100, RZ ;  /* 0x0000010060027824 */ /* 0x000fe200078e00ff */
[----:B------:R-:W-:Y:S01]  /*7ef0*/  SHF.R.S32.HI R0, RZ, 0x18, R0 ;  /* 0x00000018ff007819 */ /* 0x000fe20000011400 */
[-C--:B------:R-:W-:Y:S01]  /*7f00*/  IMAD R19, R4, R82.reuse, R19 ;  /* 0x0000005204137224 */ /* 0x080fe200078e0213 */
[----:B------:R-:W-:Y:S01]  /*7f10*/  SHF.L.U32 R4, R97, 0x10, RZ ;  /* 0x0000001061047819 */ /* 0x000fe200000006ff */
[-C--:B------:R-:W-:Y:S01]  /*7f20*/  IMAD R16, R3, R82.reuse, R16 ;  /* 0x0000005203107224 */ /* 0x080fe200078e0210 */
[----:B------:R-:W-:Y:S01]  /*7f30*/  SHF.R.S32.HI R5, RZ, 0x18, R2 ;  /* 0x00000018ff057819 */ /* 0x000fe20000011402 */
[-C--:B------:R-:W-:Y:S01]  /*7f40*/  IMAD R17, R0, R82.reuse, R17 ;  /* 0x0000005200117224 */ /* 0x080fe200078e0211 */
[----:B------:R-:W-:Y:S01]  /*7f50*/  SHF.R.S32.HI R0, RZ, 0x18, R96 ;  /* 0x00000018ff007819 */ /* 0x000fe20000011460 */
[----:B------:R-:W-:Y:S01]  /*7f60*/  IMAD R47, R78, R47, RZ ;  /* 0x0000002f4e2f7224 */ /* 0x000fe200078e02ff */
[----:B------:R-:W-:Y:S01]  /*7f70*/  PRMT R3, R97, 0x8880, RZ ;  /* 0x0000888061037816 */ /* 0x000fe200000000ff */
[-C--:B------:R-:W-:Y:S01]  /*7f80*/  IMAD R18, R5, R82.reuse, R18 ;  /* 0x0000005205127224 */ /* 0x080fe200078e0212 */
[----:B------:R-:W-:Y:S01]  /*7f90*/  SHF.L.U32 R2, R97, 0x8, RZ ;  /* 0x0000000861027819 */ /* 0x000fe200000006ff */
[-C--:B------:R-:W-:Y:S01]  /*7fa0*/  IMAD R23, R0, R82.reuse, R23 ;  /* 0x0000005200177224 */ /* 0x080fe200078e0217 */
        /* <DEDUP_REMOVED lines=8> */
[----:B------:R-:W-:Y:S01]  /*8030*/  PRMT R3, R98, 0x8880, RZ ;  /* 0x0000888062037816 */ /* 0x000fe200000000ff */
        /* <DEDUP_REMOVED lines=9> */
[----:B------:R-:W-:Y:S01]  /*80d0*/  SHF.L.U32 R0, R99, 0x10, RZ ;  /* 0x0000001063007819 */ /* 0x000fe200000006ff */
[-C--:B------:R-:W-:Y:S01]  /*80e0*/  IMAD R26, R5, R82.reuse, R26 ;  /* 0x00000052051a7224 */ /* 0x080fe200078e021a */
[C---:B------:R-:W-:Y:S01]  /*80f0*/  PRMT R3, R99.reuse, 0x8880, RZ ;  /* 0x0000888063037816 */ /* 0x040fe200000000ff */
[-C--:B------:R-:W-:Y:S01]  /*8100*/  IMAD R31, R2, R82.reuse, R31 ;  /* 0x00000052021f7224 */ /* 0x080fe200078e021f */
[----:B------:R-:W-:Y:S01]  /*8110*/  SHF.L.U32 R2, R99, 0x8, RZ ;  /* 0x0000000863027819 */ /* 0x000fe200000006ff */
[----:B------:R-:W-:Y:S01]  /*8120*/  IMAD R67, R78, R67, RZ ;  /* 0x000000434e437224 */ /* 0x000fe200078e02ff */
[----:B------:R-:W-:Y:S01]  /*8130*/  SHF.R.S32.HI R0, RZ, 0x18, R0 ;  /* 0x00000018ff007819 */ /* 0x000fe20000011400 */
[-C--:B------:R-:W-:Y:S01]  /*8140*/  IMAD R28, R3, R82.reuse, R28 ;  /* 0x00000052031c7224 */ /* 0x080fe200078e021c */
[----:B------:R-:W-:Y:S02]  /*8150*/  SHF.R.S32.HI R5, RZ, 0x18, R2 ;  /* 0x00000018ff057819 */ /* 0x000fe40000011402 */
[----:B------:R-:W-:Y:S01]  /*8160*/  SHF.R.S32.HI R2, RZ, 0x18, R99 ;  /* 0x00000018ff027819 */ /* 0x000fe20000011463 */
[-C--:B------:R-:W-:Y:S01]  /*8170*/  IMAD R29, R0, R82.reuse, R29 ;  /* 0x00000052001d7224 */ /* 0x080fe200078e021d */
[C---:B-1----:R-:W-:Y:S01]  /*8180*/  PRMT R3, R104.reuse, 0x8880, RZ ;  /* 0x0000888068037816 */ /* 0x042fe200000000ff */
[----:B------:R-:W-:Y:S01]  /*8190*/  IMAD.U32 R0, R104, 0x10000, RZ ;  /* 0x0001000068007824 */ /* 0x000fe200078e00ff */
[----:B------:R-:W-:Y:S01]  /*81a0*/  SHF.L.U32 R4, R105, 0x10, RZ ;  /* 0x0000001069047819 */ /* 0x000fe200000006ff */
[----:B------:R-:W-:Y:S01]  /*81b0*/  IMAD R30, R5, R82, R30 ;  /* 0x00000052051e7224 */ /* 0x000fe200078e021e */
[----:B------:R-:W-:Y:S01]  /*81c0*/  I2IP.S8.S32.SAT R10, R15, R10, RZ ;  /* 0x0000000a0f0a7239 */ /* 0x000fe200000014ff */
[-C--:B------:R-:W-:Y:S01]  /*81d0*/  IMAD R35, R2, R82.reuse, R35 ;  /* 0x0000005202237224 */ /* 0x080fe200078e0223 */
[----:B------:R-:W-:Y:S01]  /*81e0*/  SHF.L.U32 R2, R104, 0x8, RZ ;  /* 0x0000000868027819 */ /* 0x000fe200000006ff */
[-C--:B------:R-:W-:Y:S01]  /*81f0*/  IMAD R32, R3, R82.reuse, R32 ;  /* 0x0000005203207224 */ /* 0x080fe200078e0220 */
[----:B------:R-:W-:Y:S02]  /*8200*/  SHF.R.S32.HI R0, RZ, 0x18, R0 ;  /* 0x00000018ff007819 */ /* 0x000fe40000011400 */
[----:B------:R-:W-:Y:S02]  /*8210*/  SHF.R.S32.HI R5, RZ, 0x18, R2 ;  /* 0x00000018ff057819 */ /* 0x000fe40000011402 */
[----:B------:R-:W-:Y:S01]  /*8220*/  PRMT R3, R105, 0x8880, RZ ;  /* 0x0000888069037816 */ /* 0x000fe200000000ff */
[-C--:B------:R-:W-:Y:S01]  /*8230*/  IMAD R33, R0, R82.reuse, R33 ;  /* 0x0000005200217224 */ /* 0x080fe200078e0221 */
[----:B------:R-:W-:Y:S01]  /*8240*/  SHF.R.S32.HI R0, RZ, 0x18, R104 ;  /* 0x00000018ff007819 */ /* 0x000fe20000011468 */
[----:B------:R-:W-:Y:S01]  /*8250*/  IMAD R34, R5, R82, R34 ;  /* 0x0000005205227224 */ /* 0x000fe200078e0222 */
[----:B------:R-:W-:Y:S02]  /*8260*/  SHF.L.U32 R2, R105, 0x8, RZ ;  /* 0x0000000869027819 */ /* 0x000fe400000006ff */
[----:B------:R-:W-:Y:S01]  /*8270*/  I2IP.S8.S32.SAT R14, R19, R14, RZ ;  /* 0x0000000e130e7239 */ /* 0x000fe200000014ff */
[-C--:B------:R-:W-:Y:S01]  /*8280*/  IMAD R39, R0, R82.reuse, R39 ;  /* 0x0000005200277224 */ /* 0x080fe200078e0227 */
[----:B------:R-:W-:Y:S01]  /*8290*/  SHF.R.S32.HI R0, RZ, 0x18, R4 ;  /* 0x00000018ff007819 */ /* 0x000fe20000011404 */
[-C--:B------:R-:W-:Y:S01]  /*82a0*/  IMAD R36, R3, R82.reuse, R36 ;  /* 0x0000005203247224 */ /* 0x080fe200078e0224 */
[----:B------:R-:W-:Y:S02]  /*82b0*/  SHF.R.S32.HI R5, RZ, 0x18, R2 ;  /* 0x00000018ff057819 */ /* 0x000fe40000011402 */
[----:B------:R-:W-:Y:S01]  /*82c0*/  SHF.L.U32 R2, R106, 0x10, RZ ;  /* 0x000000106a027819 */ /* 0x000fe200000006ff */
[-C--:B------:R-:W-:Y:S01]  /*82d0*/  IMAD R37, R0, R82.reuse, R37 ;  /* 0x0000005200257224 */ /* 0x080fe200078e0225 */
[----:B------:R-:W-:Y:S01]  /*82e0*/  SHF.R.S32.HI R0, RZ, 0x18, R105 ;  /* 0x00000018ff007819 */ /* 0x000fe20000011469 */
[-C--:B------:R-:W-:Y:S01]  /*82f0*/  IMAD R38, R5, R82.reuse, R38 ;  /* 0x0000005205267224 */ /* 0x080fe200078e0226 */
[C---:B------:R-:W-:Y:S02]  /*8300*/  PRMT R3, R106.reuse, 0x8880, RZ ;  /* 0x000088806a037816 */ /* 0x040fe400000000ff */
[----:B------:R-:W-:Y:S01]  /*8310*/  SHF.L.U32 R5, R106, 0x8, RZ ;  /* 0x000000086a057819 */ /* 0x000fe200000006ff */
[-C--:B------:R-:W-:Y:S01]  /*8320*/  IMAD R43, R0, R82.reuse, R43 ;  /* 0x00000052002b7224 */ /* 0x080fe200078e022b */
[----:B------:R-:W-:Y:S01]  /*8330*/  SHF.R.S32.HI R2, RZ, 0x18, R2 ;  /* 0x00000018ff027819 */ /* 0x000fe20000011402 */
[-C--:B------:R-:W-:Y:S01]  /*8340*/  IMAD R40, R3, R82.reuse, R40 ;  /* 0x0000005203287224 */ /* 0x080fe200078e0228 */
[----:B------:R-:W-:Y:S02]  /*8350*/  SHF.R.S32.HI R5, RZ, 0x18, R5 ;  /* 0x00000018ff057819 */ /* 0x000fe40000011405 */
[----:B------:R-:W-:Y:S01]  /*8360*/  SHF.R.S32.HI R4, RZ, 0x18, R106 ;  /* 0x00000018ff047819 */ /* 0x000fe2000001146a */
[-C--:B------:R-:W-:Y:S01]  /*8370*/  IMAD R41, R2, R82.reuse, R41 ;  /* 0x0000005202297224 */ /* 0x080fe200078e0229 */
[----:B------:R-:W-:Y:S01]  /*8380*/  SHF.L.U32 R0, R107, 0x10, RZ ;  /* 0x000000106b007819 */ /* 0x000fe200000006ff */
[-C--:B------:R-:W-:Y:S01]  /*8390*/  IMAD R42, R5, R82.reuse, R42 ;  /* 0x00000052052a7224 */ /* 0x080fe200078e022a */
[C---:B------:R-:W-:Y:S01]  /*83a0*/  PRMT R3, R107.reuse, 0x8880, RZ ;  /* 0x000088806b037816 */ /* 0x040fe200000000ff */
[-C--:B------:R-:W-:Y:S01]  /*83b0*/  IMAD R47, R4, R82.reuse, R47 ;  /* 0x00000052042f7224 */ /* 0x080fe200078e022f */
[----:B------:R-:W-:Y:S02]  /*83c0*/  SHF.L.U32 R2, R107, 0x8, RZ ;  /* 0x000000086b027819 */ /* 0x000fe400000006ff */
[----:B------:R-:W-:Y:S01]  /*83d0*/  SHF.R.S32.HI R0, RZ, 0x18, R0 ;  /* 0x00000018ff007819 */ /* 0x000fe20000011400 */
[-C--:B------:R-:W-:Y:S01]  /*83e0*/  IMAD R44, R3, R82.reuse, R44 ;  /* 0x00000052032c7224 */ /* 0x080fe200078e022c */
[----:B------:R-:W-:Y:S02]  /*83f0*/  SHF.R.S32.HI R5, RZ, 0x18, R2 ;  /* 0x00000018ff057819 */ /* 0x000fe40000011402 */
[----:B------:R-:W-:Y:S01]  /*8400*/  SHF.R.S32.HI R2, RZ, 0x18, R107 ;  /* 0x00000018ff027819 */ /* 0x000fe2000001146b */
[-C--:B------:R-:W-:Y:S01]  /*8410*/  IMAD R45, R0, R82.reuse, R45 ;  /* 0x00000052002d7224 */ /* 0x080fe200078e022d */
[----:B------:R-:W-:Y:S01]  /*8420*/  PRMT R3, R108, 0x8880, RZ ;  /* 0x000088806c037816 */ /* 0x000fe200000000ff */
[-C--:B------:R-:W-:Y:S01]  /*8430*/  IMAD R46, R5, R82.reuse, R46 ;  /* 0x00000052052e7224 */ /* 0x080fe200078e022e */
[C---:B------:R-:W-:Y:S01]  /*8440*/  SHF.L.U32 R4, R109.reuse, 0x10, RZ ;  /* 0x000000106d047819 */ /* 0x040fe200000006ff */
[-C--:B------:R-:W-:Y:S01]  /*8450*/  IMAD R51, R2, R82.reuse, R51 ;  /* 0x0000005202337224 */ /* 0x080fe200078e0233 */
[----:B------:R-:W-:Y:S01]  /*8460*/  SHF.R.S32.HI R2, RZ, 0x18, R108 ;  /* 0x00000018ff027819 */ /* 0x000fe2000001146c */
[C---:B------:R-:W-:Y:S01]  /*8470*/  IMAD.U32 R0, R108.reuse, 0x10000, RZ ;  /* 0x000100006c007824 */ /* 0x040fe200078e00ff */
[----:B------:R-:W-:Y:S01]  /*8480*/  PRMT R5, R109, 0x8880, RZ ;  /* 0x000088806d057816 */ /* 0x000fe200000000ff */
[-C--:B------:R-:W-:Y:S01]  /*8490*/  IMAD R48, R3, R82.reuse, R48 ;  /* 0x0000005203307224 */ /* 0x080fe200078e0230 */
[----:B------:R-:W-:Y:S02]  /*84a0*/  SHF.L.U32 R3, R108, 0x8, RZ ;  /* 0x000000086c037819 */ /* 0x000fe400000006ff */
[----:B------:R-:W-:Y:S02]  /*84b0*/  SHF.R.S32.HI R0, RZ, 0x18, R0 ;  /* 0x00000018ff007819 */ /* 0x000fe40000011400 */
[----:B------:R-:W-:Y:S02]  /*84c0*/  SHF.R.S32.HI R3, RZ, 0x18, R3 ;  /* 0x00000018ff037819 */ /* 0x000fe40000011403 */
[----:B------:R-:W-:Y:S01]  /*84d0*/  SHF.R.S32.HI R4, RZ, 0x18, R4 ;  /* 0x00000018ff047819 */ /* 0x000fe20000011404 */
[-C--:B------:R-:W-:Y:S01]  /*84e0*/  IMAD R49, R0, R82.reuse, R49 ;  /* 0x0000005200317224 */ /* 0x080fe200078e0231 */
[----:B------:R-:W-:Y:S01]  /*84f0*/  SHF.R.S32.HI R0, RZ, 0x18, R109 ;  /* 0x00000018ff007819 */ /* 0x000fe2000001146d */
[-C--:B------:R-:W-:Y:S01]  /*8500*/  IMAD R50, R3, R82.reuse, R50 ;  /* 0x0000005203327224 */ /* 0x080fe200078e0232 */
[----:B------:R-:W-:Y:S01]  /*8510*/  SHF.L.U32 R3, R109, 0x8, RZ ;  /* 0x000000086d037819 */ /* 0x000fe200000006ff */
[-C--:B------:R-:W-:Y:S01]  /*8520*/  IMAD R55, R2, R82.reuse, R55 ;  /* 0x0000005202377224 */ /* 0x080fe200078e0237 */
        /* <DEDUP_REMOVED lines=8> */
[----:B------:R-:W-:Y:S01]  /*85b0*/  IMAD R59, R0, R82, R59 ;  /* 0x00000052003b7224 */ /* 0x000fe200078e023b */
[----:B------:R-:W-:Y:S01]  /*85c0*/  I2IP.S8.S32.SAT R18, R23, R18, RZ ;  /* 0x0000001217127239 */ /* 0x000fe200000014ff */
[----:B------:R-:W-:Y:S01]  /*85d0*/  IMAD R56, R5, R82, R56 ;  /* 0x0000005205387224 */ /* 0x000fe200078e0238 */
[----:B------:R-:W-:Y:S01]  /*85e0*/  I2IP.S8.S32.SAT R86, R9, R8, R10 ;  /* 0x0000000809567239 */ /* 0x000fe2000000140a */
[----:B------:R-:W-:Y:S01]  /*85f0*/  IMAD R57, R2, R82, R57 ;  /* 0x0000005202397224 */ /* 0x000fe200078e0239 */
[----:B------:R-:W-:Y:S02]  /*8600*/  I2IP.S8.S32.SAT R87, R13, R12, R14 ;  /* 0x0000000c0d577239 */ /* 0x000fe4000000140e */
[----:B------:R-:W-:Y:S02]  /*8610*/  SHF.R.S32.HI R7, RZ, 0x18, R7 ;  /* 0x00000018ff077819 */ /* 0x000fe40000011407 */
[----:B------:R-:W-:Y:S01]  /*8620*/  SHF.L.U32 R2, R111, 0x10, RZ ;  /* 0x000000106f027819 */ /* 0x000fe200000006ff */
[----:B------:R1:W-:Y:S01]  /*8630*/  STS.128 [R155+UR49+0xa200], R84 ;  /* 0x00a200549b007988 */ /* 0x0003e20008000c31 */
[----:B------:R-:W-:Y:S01]  /*8640*/  SHF.R.S32.HI R0, RZ, 0x18, R110 ;  /* 0x00000018ff007819 */ /* 0x000fe2000001146e */
[----:B------:R-:W-:Y:S01]  /*8650*/  IMAD R58, R7, R82, R58 ;  /* 0x00000052073a7224 */ /* 0x000fe200078e023a */
[----:B------:R-:W-:Y:S02]  /*8660*/  I2IP.S8.S32.SAT R16, R17, R16, R18 ;  /* 0x0000001011107239 */ /* 0x000fe40000001412 */
[----:B------:R-:W-:Y:S01]  /*8670*/  I2IP.S8.S32.SAT R17, R27, R22, RZ ;  /* 0x000000161b117239 */ /* 0x000fe200000014ff */
[----:B------:R-:W-:Y:S01]  /*8680*/  IMAD R63, R0, R82, R63 ;  /* 0x00000052003f7224 */ /* 0x000fe200078e023f */
[----:B------:R-:W-:Y:S02]  /*8690*/  I2IP.S8.S32.SAT R18, R31, R26, RZ ;  /* 0x0000001a1f127239 */ /* 0x000fe400000014ff */
[----:B------:R-:W-:Y:S02]  /*86a0*/  I2IP.S8.S32.SAT R19, R35, R30, RZ ;  /* 0x0000001e23137239 */ /* 0x000fe400000014ff */
[C---:B------:R-:W-:Y:S02]  /*86b0*/  PRMT R3, R111.reuse, 0x8880, RZ ;  /* 0x000088806f037816 */ /* 0x040fe400000000ff */
[----:B------:R-:W-:Y:S02]  /*86c0*/  SHF.L.U32 R5, R111, 0x8, RZ ;  /* 0x000000086f057819 */ /* 0x000fe400000006ff */
[----:B------:R-:W-:Y:S01]  /*86d0*/  SHF.R.S32.HI R2, RZ, 0x18, R2 ;  /* 0x00000018ff027819 */ /* 0x000fe20000011402 */
[----:B------:R-:W-:Y:S01]  /*86e0*/  IMAD R60, R3, R82, R60 ;  /* 0x00000052033c7224 */ /* 0x000fe200078e023c */
[----:B------:R-:W-:Y:S02]  /*86f0*/  I2IP.S8.S32.SAT R17, R21, R20, R17 ;  /* 0x0000001415117239 */ /* 0x000fe40000001411 */
[----:B------:R-:W-:Y:S01]  /*8700*/  I2IP.S8.S32.SAT R18, R25, R24, R18 ;  /* 0x0000001819127239 */ /* 0x000fe20000001412 */
[----:B------:R-:W-:Y:S01]  /*8710*/  IMAD R61, R2, R82, R61 ;  /* 0x00000052023d7224 */ /* 0x000fe200078e023d */
[----:B------:R-:W-:Y:S02]  /*8720*/  I2IP.S8.S32.SAT R19, R29, R28, R19 ;  /* 0x0000001c1d137239 */ /* 0x000fe40000001413 */
[----:B------:R-:W-:Y:S02]  /*8730*/  SHF.R.S32.HI R5, RZ, 0x18, R5 ;  /* 0x00000018ff057819 */ /* 0x000fe40000011405 */
[----:B------:R-:W-:Y:S01]  /*8740*/  SHF.R.S32.HI R4, RZ, 0x18, R111 ;  /* 0x00000018ff047819 */ /* 0x000fe2000001146f */
[----:B------:R1:W-:Y:S01]  /*8750*/  STS.128 [R175+0xa200], R16 ;  /* 0x00a20010af007388 */ /* 0x0003e20000000c00 */
[----:B------:R-:W-:Y:S01]  /*8760*/  I2IP.S8.S32.SAT R34, R39, R34, RZ ;  /* 0x0000002227227239 */ /* 0x000fe200000014ff */
[----:B------:R-:W-:Y:S01]  /*8770*/  IMAD R62, R5, R82, R62 ;  /* 0x00000052053e7224 */ /* 0x000fe200078e023e */
[----:B------:R-:W-:Y:S01]  /*8780*/  I2IP.S8.S32.SAT R38, R43, R38, RZ ;  /* 0x000000262b267239 */ /* 0x000fe200000014ff */
[----:B------:R-:W-:Y:S01]  /*8790*/  IMAD R67, R4, R82, R67 ;  /* 0x0000005204437224 */ /* 0x000fe200078e0243 */
[----:B------:R-:W-:Y:S02]  /*87a0*/  I2IP.S8.S32.SAT R42, R47, R42, RZ ;  /* 0x0000002a2f2a7239 */ /* 0x000fe400000014ff */
[----:B------:R-:W-:Y:S02]  /*87b0*/  I2IP.S8.S32.SAT R35, R51, R46, RZ ;  /* 0x0000002e33237239 */ /* 0x000fe400000014ff */
[----:B------:R-:W-:Y:S02]  /*87c0*/  I2IP.S8.S32.SAT R32, R33, R32, R34 ;  /* 0x0000002021207239 */ /* 0x000fe40000001422 */
[----:B------:R-:W-:Y:S02]  /*87d0*/  I2IP.S8.S32.SAT R33, R37, R36, R38 ;  /* 0x0000002425217239 */ /* 0x000fe40000001426 */
[----:B------:R-:W-:Y:S02]  /*87e0*/  I2IP.S8.S32.SAT R34, R41, R40, R42 ;  /* 0x0000002829227239 */ /* 0x000fe4000000142a */
[----:B------:R-:W-:Y:S02]  /*87f0*/  I2IP.S8.S32.SAT R35, R45, R44, R35 ;  /* 0x0000002c2d237239 */ /* 0x000fe40000001423 */
[----:B------:R-:W-:Y:S02]  /*8800*/  I2IP.S8.S32.SAT R50, R55, R50, RZ ;  /* 0x0000003237327239 */ /* 0x000fe400000014ff */
[----:B------:R-:W-:Y:S01]  /*8810*/  I2IP.S8.S32.SAT R54, R59, R54, RZ ;  /* 0x000000363b367239 */ /* 0x000fe200000014ff */
[----:B------:R1:W-:Y:S01]  /*8820*/  STS.128 [R174+0xa200], R32 ;  /* 0x00a20020ae007388 */ /* 0x0003e20000000c00 */
[----:B------:R-:W-:Y:S02]  /*8830*/  I2IP.S8.S32.SAT R58, R63, R58, RZ ;  /* 0x0000003a3f3a7239 */ /* 0x000fe400000014ff */
[----:B------:R-:W-:Y:S02]  /*8840*/  I2IP.S8.S32.SAT R62, R67, R62, RZ ;  /* 0x0000003e433e7239 */ /* 0x000fe400000014ff */
[----:B------:R-:W-:Y:S02]  /*8850*/  I2IP.S8.S32.SAT R48, R49, R48, R50 ;  /* 0x0000003031307239 */ /* 0x000fe40000001432 */
[----:B------:R-:W-:Y:S02]  /*8860*/  I2IP.S8.S32.SAT R49, R53, R52, R54 ;  /* 0x0000003435317239 */ /* 0x000fe40000001436 */
[----:B------:R-:W-:Y:S02]  /*8870*/  I2IP.S8.S32.SAT R50, R57, R56, R58 ;  /* 0x0000003839327239 */ /* 0x000fe4000000143a */
[----:B------:R-:W-:Y:S02]  /*8880*/  I2IP.S8.S32.SAT R51, R61, R60, R62 ;  /* 0x0000003c3d337239 */ /* 0x000fe4000000143e */
[----:B------:R-:W-:Y:S02]  /*8890*/  LEA R0, R162, UR49, 0x3 ;  /* 0x00000031a2007c11 */ /* 0x000fe4000f8e18ff */
[----:B------:R-:W-:Y:S01]  /*88a0*/  @P6 SHF.L.U32 R3, R161, 0x1f, RZ ;  /* 0x0000001fa1036819 */ /* 0x000fe200000006ff */
        /* <DEDUP_REMOVED lines=9> */
[----:B------:R-:W-:Y:S02]  /*8940*/  UIADD3 UR8, UP0, UPT, UR52, 0x680, URZ ;  /* 0x0000068034087890 */ /* 0x000fe4000ff1e0ff */
[----:B------:R-:W-:Y:S02]  /*8950*/  UIADD3 UR5, UPT, UPT, UR41, 0x40, URZ ;  /* 0x0000004029057890 */ /* 0x000fe4000fffe0ff */
[----:B------:R-:W-:Y:S02]  /*8960*/  UIADD3 UR4, UPT, UPT, UR49, 0xa200, URZ ;  /* 0x0000a20031047890 */ /* 0x000fe4000fffe0ff */
[----:B------:R-:W-:Y:S01]  /*8970*/  UIADD3.X UR9, UPT, UPT, URZ, UR53, URZ, UP0, !UPT ;  /* 0x00000035ff097290 */ /* 0x000fe200087fe4ff */
[----:B------:R-:W-:Y:S01]  /*8980*/  UMOV UR6, UR42 ;  /* 0x0000002a00067c82 */ /* 0x000fe20008000000 */
[----:B------:R-:W-:Y:S07]  /*8990*/  UMOV UR7, UR36 ;  /* 0x0000002400077c82 */ /* 0x000fee0008000000 */
[----:B------:R2:W-:Y:S01]  /*89a0*/  UTMASTG.3D [UR4], [UR8] ;  /* 0x00000004080073b5 */ /* 0x0005e20008010000 */
[----:B------:R0:W-:Y:S01]  /*89b0*/  UTMACMDFLUSH ;  /* 0x00000000000079b7 */ /* 0x0001e20000000000 */
[----:B--2---:R-:W-:Y:S04]  /*89c0*/  DEPBAR.LE SB0, 0x1 ;  /* 0x000080400000791a */ /* 0x004fe80000000000 */
.L_x_123:
[----:B------:R-:W-:Y:S05]  /*89d0*/  BSYNC.RECONVERGENT B0 ;  /* 0x0000000000007941 */ /* 0x000fea0003800200 */
.L_x_122:
        /* <DEDUP_REMOVED lines=16> */
.L_x_127:
[----:B------:R-:W-:Y:S05]  /*8ae0*/  BSYNC B0 ;  /* 0x0000000000007941 */ /* 0x000fea0003800000 */
.L_x_126:
        /* <DEDUP_REMOVED lines=20> */
.L_x_125:
[----:B------:R-:W-:Y:S05]  /*8c30*/  BSYNC B1 ;  /* 0x0000000000017941 */ /* 0x000fea0003800000 */
.L_x_124:
        /* <DEDUP_REMOVED lines=21> */
.L_x_129:
[----:B------:R-:W-:Y:S05]  /*8d90*/  WARPSYNC.ALL ;  /* 0x0000000000007948 */ /* 0x000fea0003800000 */
[----:B------:R-:W-:Y:S01]  /*8da0*/  R2UR UR4, R80 ;  /* 0x00000000500472ca */ /* 0x000fe200000e0000 */
[----:B------:R-:W-:Y:S01]  /*8db0*/  BSSY.RECONVERGENT B0, `(.L_x_130) ;  /* 0x000011f000007945 */ /* 0x000fe20003800200 */
[C---:B------:R-:W-:Y:S02]  /*8dc0*/  PRMT R81, R88.reuse, 0x8880, RZ ;  /* 0x0000888058517816 */ /* 0x040fe400000000ff */
[C---:B-1----:R-:W-:Y:S02]  /*8dd0*/  SHF.L.U32 R84, R88.reuse, 0x8, RZ ;  /* 0x0000000858547819 */ /* 0x042fe400000006ff */
[----:B------:R-:W-:Y:S02]  /*8de0*/  SHF.L.U32 R83, R88, 0x10, RZ ;  /* 0x0000001058537819 */ /* 0x000fe400000006ff */
[----:B------:R-:W-:Y:S02]  /*8df0*/  SHF.R.S32.HI R84, RZ, 0x18, R84 ;  /* 0x00000018ff547819 */ /* 0x000fe40000011454 */
[----:B------:R-:W-:Y:S02]  /*8e00*/  SHF.R.S32.HI R83, RZ, 0x18, R83 ;  /* 0x00000018ff537819 */ /* 0x000fe40000011453 */
[----:B------:R-:W-:Y:S01]  /*8e10*/  ISETP.NE.AND P0, PT, R169, RZ, PT ;  /* 0x000000ffa900720c */ /* 0x000fe20003f05270 */
[----:B------:R-:W1:Y:S01]  /*8e20*/  LDTM.x64 R4, tmem[UR4+0x80] ;  /* 0x00008004000479ee */ /* 0x000e620008340000 */
[----:B------:R-:W-:Y:S01]  /*8e30*/  ISETP.NE.AND P6, PT, R116, RZ, PT ;  /* 0x000000ff7400720c */ /* 0x000fe20003fc5270 */
[C---:B-1----:R-:W-:Y:S02]  /*8e40*/  IMAD R0, R78.reuse, R4, RZ ;  /* 0x000000044e007224 */ /* 0x042fe400078e02ff */
        /* <DEDUP_REMOVED lines=141> */
[C---:B------:R-:W-:Y:S01]  /*9720*/  PRMT R3, R104.reuse, 0x8880, RZ ;  /* 0x0000888068037816 */ /* 0x040fe200000000ff */
        /* <DEDUP_REMOVED lines=124> */
[----:B------:R-:W-:Y:S02]  /*9ef0*/  UIADD3 UR8, UP0, UPT, UR52, 0x680, URZ ;  /* 0x0000068034087890 */ /* 0x000fe4000ff1e0ff */
[----:B------:R-:W-:Y:S02]  /*9f00*/  UIADD3 UR5, UPT, UPT, UR41, 0x80, URZ ;  /* 0x0000008029057890 */ /* 0x000fe4000fffe0ff */
[----:B------:R-:W-:Y:S01]  /*9f10*/  MOV R168, UR10 ;  /* 0x0000000a00a87c02 */ /* 0x000fe20008000f00 */
[----:B------:R-:W-:Y:S01]  /*9f20*/  UIADD3.X UR9, UPT, UPT, URZ, UR53, URZ, UP0, !UPT ;  /* 0x00000035ff097290 */ /* 0x000fe200087fe4ff */
[----:B------:R-:W-:Y:S02]  /*9f30*/  UMOV UR6, UR42 ;  /* 0x0000002a00067c82 */ /* 0x000fe40008000000 */
[----:B------:R-:W-:Y:S01]  /*9f40*/  R2UR UR4, R168 ;  /* 0x00000000a80472ca */ /* 0x000fe200000e0000 */
[----:B------:R-:W-:Y:S11]  /*9f50*/  UMOV UR7, UR36 ;  /* 0x0000002400077c82 */ /* 0x000ff60008000000 */
[----:B------:R-:W-:Y:S01]  /*9f60*/  @!UPT UIADD3 URZ, UPT, UPT, URZ, URZ, URZ ;  /* 0x000000fffffff290 */ /* 0x000fe2000fffe0ff */
[----:B------:R2:W-:Y:S01]  /*9f70*/  UTMASTG.3D [UR4], [UR8] ;  /* 0x00000004080073b5 */ /* 0x0005e20008010000 */
[----:B------:R0:W-:Y:S01]  /*9f80*/  UTMACMDFLUSH ;  /* 0x00000000000079b7 */ /* 0x0001e20000000000 */
[----:B--2---:R-:W-:Y:S04]  /*9f90*/  DEPBAR.LE SB0, 0x1 ;  /* 0x000080400000791a */ /* 0x004fe80000000000 */
.L_x_131:
[----:B------:R-:W-:Y:S05]  /*9fa0*/  BSYNC.RECONVERGENT B0 ;  /* 0x0000000000007941 */ /* 0x000fea0003800200 */
.L_x_130:
        /* <DEDUP_REMOVED lines=16> */
.L_x_135:
[----:B------:R-:W-:Y:S05]  /*a0b0*/  BSYNC B0 ;  /* 0x0000000000007941 */ /* 0x000fea0003800000 */
.L_x_134:
        /* <DEDUP_REMOVED lines=20> */
.L_x_133:
[----:B------:R-:W-:Y:S05]  /*a200*/  BSYNC B1 ;  /* 0x0000000000017941 */ /* 0x000fea0003800000 */
.L_x_132:
        /* <DEDUP_REMOVED lines=21> */
.L_x_137:
[----:B------:R-:W-:Y:S01]  /*a360*/  ISETP.NE.AND P0, PT, R169, RZ, PT ;  /* 0x000000ffa900720c */ /* 0x000fe20003f05270 */
[----:B------:R-:W-:Y:S05]  /*a370*/  WARPSYNC.ALL ;  /* 0x0000000000007948 */ /* 0x000fea0003800000 */
[----:B------:R-:W-:Y:S01]  /*a380*/  R2UR UR4, R80 ;  /* 0x00000000500472ca */ /* 0x000fe200000e0000 */
[----:B------:R-:W-:Y:S01]  /*a390*/  IMAD.U32 R141, R90, 0x10000, RZ ;  /* 0x000100005a8d7824 */ /* 0x000fe200078e00ff */
[C---:B------:R-:W-:Y:S01]  /*a3a0*/  SHF.L.U32 R83, R88.reuse, 0x10, RZ ;  /* 0x0000001058537819 */ /* 0x040fe200000006ff */
[----:B------:R-:W-:Y:S01]  /*a3b0*/  IMAD.U32 R126, R99, 0x10000, RZ ;  /* 0x00010000637e7824 */ /* 0x000fe200078e00ff */
[----:B------:R-:W-:Y:S01]  /*a3c0*/  PRMT R81, R88, 0x8880, RZ ;  /* 0x0000888058517816 */ /* 0x000fe200000000ff */
[----:B-1----:R-:W-:Y:S01]  /*a3d0*/  IMAD.U32 R115, R108, 0x10000, RZ ;  /* 0x000100006c737824 */ /* 0x002fe200078e00ff */
[----:B------:R-:W-:Y:S01]  /*a3e0*/  SHF.L.U32 R84, R88, 0x8, RZ ;  /* 0x0000000858547819 */ /* 0x000fe200000006ff */
[----:B------:R-:W-:Y:S01]  /*a3f0*/  IMAD.SHL.U32 R134, R96, 0x100, RZ ;  /* 0x0000010060867824 */ /* 0x000fe200078e00ff */
[----:B------:R-:W-:Y:S01]  /*a400*/  SHF.R.S32.HI R83, RZ, 0x18, R83 ;  /* 0x00000018ff537819 */ /* 0x000fe20000011453 */
[----:B------:R-:W-:Y:S01]  /*a410*/  IMAD.SHL.U32 R119, R105, 0x100, RZ ;  /* 0x0000010069777824 */ /* 0x000fe200078e00ff */
[----:B------:R-:W-:Y:S01]  /*a420*/  SHF.R.S32.HI R84, RZ, 0x18, R84 ;  /* 0x00000018ff547819 */ /* 0x000fe20000011454 */
[----:B------:R-:W-:Y:S01]  /*a430*/  IMAD.SHL.U32 R92, R110, 0x100, RZ ;  /* 0x000001006e5c7824 */ /* 0x000fe200078e00ff */
[----:B------:R-:W-:Y:S01]  /*a440*/  SHF.R.S32.HI R85, RZ, 0x18, R88 ;  /* 0x00000018ff557819 */ /* 0x000fe20000011458 */
[----:B------:R-:W1:Y:S01]  /*a450*/  LDTM.x64 R4, tmem[UR4+0xc0] ;  /* 0x0000c004000479ee */ /* 0x000e620008340000 */
[----:B------:R-:W-:Y:S01]  /*a460*/  PRMT R145, R89, 0x8880, RZ ;  /* 0x0000888059917816 */ /* 0x000fe200000000ff */
[----:B------:R-:W-:Y:S01]  /*a470*/  NOP ;  /* 0x0000000000007918 */ /* 0x000fe20000000000 */
[----:B------:R-:W-:Y:S01]  /*a480*/  IADD3 R171, PT, PT, R171, 0xc0, RZ ;  /* 0x000000c0abab7810 */ /* 0x000fe20007ffe0ff */
[----:B------:R-:W-:Y:S01]  /*a490*/  BSSY.RECONVERGENT B0, `(.L_x_138) ;  /* 0x000011b000007945 */ /* 0x000fe20003800200 */
[----:B------:R-:W-:Y:S02]  /*a4a0*/  PRMT R102, R109, 0x8880, RZ ;  /* 0x000088806d667816 */ /* 0x000fe400000000ff */
[----:B------:R-:W-:Y:S02]  /*a4b0*/  LOP3.LUT R171, R171, 0xfefffff8, RZ, 0xc0, !PT ;  /* 0xfefffff8abab7812 */ /* 0x000fe400078ec0ff */
[C---:B------:R-:W-:Y:S02]  /*a4c0*/  SHF.L.U32 R100, R109.reuse, 0x10, RZ ;  /* 0x000000106d647819 */ /* 0x040fe400000006ff */
[----:B-1----:R1:W-:Y:S01]  /*a4d0*/  SYNCS.ARRIVE.TRANS64.RED.A1T0 RZ, [R171+URZ], RZ ;  /* 0x000000ffabff79a7 */ /* 0x0023e200081004ff */
[C---:B------:R-:W-:Y:S02]  /*a4e0*/  PRMT R130, R98.reuse, 0x8880, RZ ;  /* 0x0000888062827816 */ /* 0x040fe400000000ff */
[C---:B------:R-:W-:Y:S02]  /*a4f0*/  SHF.L.U32 R129, R98.reuse, 0x10, RZ ;  /* 0x0000001062817819 */ /* 0x040fe400000006ff */
[----:B------:R-:W-:Y:S02]  /*a500*/  SHF.L.U32 R128, R98, 0x8, RZ ;  /* 0x0000000862807819 */ /* 0x000fe400000006ff */
[----:B------:R-:W-:Y:S02]  /*a510*/  SHF.R.S32.HI R95, RZ, 0x18, R98 ;  /* 0x00000018ff5f7819 */ /* 0x000fe40000011462 */
[----:B------:R-:W-:Y:S02]  /*a520*/  SHF.L.U32 R98, R109, 0x8, RZ ;  /* 0x000000086d627819 */ /* 0x000fe400000006ff */
[----:B------:R-:W-:Y:S01]  /*a530*/  SHF.L.U32 R144, R89, 0x10, RZ ;  /* 0x0000001059907819 */ /* 0x000fe200000006ff */
[----:B------:R-:W-:Y:S01]  /*a540*/  IMAD R0, R78, R4, RZ ;  /* 0x000000044e007224 */ /* 0x000fe200078e02ff */
[----:B------:R-:W-:Y:S01]  /*a550*/  PRMT R142, R90, 0x8880, RZ ;  /* 0x000088805a8e7816 */ /* 0x000fe200000000ff */
[C---:B------:R-:W-:Y:S01]  /*a560*/  IMAD R2, R78.reuse, R5, RZ ;  /* 0x000000054e027224 */ /* 0x040fe200078e02ff */
[----:B------:R-:W-:Y:S01]  /*a570*/  SHF.R.S32.HI R4, RZ, 0x18, R144 ;  /* 0x00000018ff047819 */ /* 0x000fe20000011490 */
[C---:B------:R-:W-:Y:S01]  /*a580*/  IMAD R3, R78.reuse, R6, RZ ;  /* 0x000000064e037224 */ /* 0x040fe200078e02ff */
[----:B------:R-:W-:Y:S01]  /*a590*/  SHF.R.S32.HI R86, RZ, 0x18, R89 ;  /* 0x00000018ff567819 */ /* 0x000fe20000011459 */
[-C--:B------:R-:W-:Y:S01]  /*a5a0*/  IMAD R0, R81, R82.reuse, R0 ;  /* 0x0000005251007224 */ /* 0x080fe200078e0200 */
[----:B------:R-:W-:Y:S01]  /*a5b0*/  PRMT R139, R91, 0x8880, RZ ;  /* 0x000088805b8b7816 */ /* 0x000fe200000000ff */
[----:B------:R-:W-:Y:S01]  /*a5c0*/  IMAD R7, R78, R7, RZ ;  /* 0x000000074e077224 */ /* 0x000fe200078e02ff */
[----:B------:R-:W-:Y:S01]  /*a5d0*/  SHF.R.S32.HI R87, RZ, 0x18, R90 ;  /* 0x00000018ff577819 */ /* 0x000fe2000001145a */
[-C--:B------:R-:W-:Y:S01]  /*a5e0*/  IMAD R2, R83, R82.reuse, R2 ;  /* 0x0000005253027224 */ /* 0x080fe200078e0202 */
[----:B------:R-:W-:Y:S01]  /*a5f0*/  SHF.R.S32.HI R83, RZ, 0x18, R109 ;  /* 0x00000018ff537819 */ /* 0x000fe2000001146d */
[-C--:B------:R-:W-:Y:S01]  /*a600*/  IMAD R3, R84, R82.reuse, R3 ;  /* 0x0000005254037224 */ /* 0x080fe200078e0203 */
[----:B------:R-:W-:Y:S01]  /*a610*/  SHF.L.U32 R138, R91, 0x10, RZ ;  /* 0x000000105b8a7819 */ /* 0x000fe200000006ff */
[----:B------:R-:W-:Y:S01]  /*a620*/  IMAD R7, R85, R82, R7 ;  /* 0x0000005255077224 */ /* 0x000fe200078e0207 */
[----:B------:R-:W-:Y:S01]  /*a630*/  PRMT R136, R96, 0x8880, RZ ;  /* 0x0000888060887816 */ /* 0x000fe200000000ff */
[----:B------:R-:W-:Y:S01]  /*a640*/  IMAD R8, R78, R8, RZ ;  /* 0x000000084e087224 */ /* 0x000fe200078e02ff */
[----:B------:R-:W-:Y:S01]  /*a650*/  SHF.L.U32 R135, R96, 0x10, RZ ;  /* 0x0000001060877819 */ /* 0x000fe200000006ff */
[C---:B------:R-:W-:Y:S01]  /*a660*/  IMAD R9, R78.reuse, R9, RZ ;  /* 0x000000094e097224 */ /* 0x040fe200078e02ff */
[----:B------:R-:W-:Y:S01]  /*a670*/  I2IP.S8.S32.SAT R109, R7, R3, RZ ;  /* 0x00000003076d7239 */ /* 0x000fe200000014ff */
[C---:B------:R-:W-:Y:S01]  /*a680*/  IMAD R10, R78.reuse, R10, RZ ;  /* 0x0000000a4e0a7224 */ /* 0x040fe200078e02ff */
[----:B------:R-:W-:Y:S01]  /*a690*/  MOV R3, R145 ;  /* 0x0000009100037202 */ /* 0x000fe20000000f00 */
[C---:B------:R-:W-:Y:S01]  /*a6a0*/  IMAD R7, R78.reuse, R20, RZ ;  /* 0x000000144e077224 */ /* 0x040fe200078e02ff */
[C---:B------:R-:W-:Y:S01]  /*a6b0*/  PRMT R133, R97.reuse, 0x8880, RZ ;  /* 0x0000888061857816 */ /* 0x040fe200000000ff */
[----:B------:R-:W-:Y:S01]  /*a6c0*/  IMAD R11, R78, R11, RZ ;  /* 0x0000000b4e0b7224 */ /* 0x000fe200078e02ff */
[----:B------:R-:W-:Y:S01]  /*a6d0*/  SHF.L.U32 R132, R97, 0x10, RZ ;  /* 0x0000001061847819 */ /* 0x000fe200000006ff */
[----:B------:R-:W-:Y:S01]  /*a6e0*/  IMAD R8, R3, R82, R8 ;  /* 0x0000005203087224 */ /* 0x000fe200078e0208 */
[----:B------:R-:W-:Y:S01]  /*a6f0*/  MOV R3, R142 ;  /* 0x0000008e00037202 */ /* 0x000fe20000000f00 */
[----:B------:R-:W-:Y:S01]  /*a700*/  IMAD R9, R4, R82, R9 ;  /* 0x0000005204097224 */ /* 0x000fe200078e0209 */
[----:B------:R-:W-:Y:S01]  /*a710*/  SHF.R.S32.HI R4, RZ, 0x18, R141 ;  /* 0x00000018ff047819 */ /* 0x000fe2000001148d */
[C---:B------:R-:W-:Y:S01]  /*a720*/  IMAD R20, R78.reuse, R25, RZ ;  /* 0x000000194e147224 */ /* 0x040fe200078e02ff */
[----:B------:R-:W-:Y:S01]  /*a730*/  SHF.R.S32.HI R93, RZ, 0x18, R97 ;  /* 0x00000018ff5d7819 */ /* 0x000fe20000011461 */
[C---:B------:R-:W-:Y:S01]  /*a740*/  IMAD R25, R78.reuse, R30, RZ ;  /* 0x0000001e4e197224 */ /* 0x040fe200078e02ff */
[----:B------:R-:W-:Y:S01]  /*a750*/  PRMT R127, R99, 0x8880, RZ ;  /* 0x00008880637f7816 */ /* 0x000fe200000000ff */
[----:B------:R-:W-:Y:S01]  /*a760*/  IMAD R12, R78, R12, RZ ;  /* 0x0000000c4e0c7224 */ /* 0x000fe200078e02ff */
[----:B------:R-:W-:Y:S01]  /*a770*/  PRMT R124, R104, 0x8880, RZ ;  /* 0x00008880687c7816 */ /* 0x000fe200000000ff */
[----:B------:R-:W-:Y:S01]  /*a780*/  IMAD R6, R78, R19, RZ ;  /* 0x000000134e067224 */ /* 0x000fe200078e02ff */
[----:B------:R-:W-:Y:S01]  /*a790*/  SHF.L.U32 R123, R104, 0x10, RZ ;  /* 0x00000010687b7819 */ /* 0x000fe200000006ff */
[C---:B------:R-:W-:Y:S01]  /*a7a0*/  IMAD R30, R78.reuse, R35, RZ ;  /* 0x000000234e1e7224 */ /* 0x040fe200078e02ff */
[C---:B------:R-:W-:Y:S01]  /*a7b0*/  PRMT R121, R105.reuse, 0x8880, RZ ;  /* 0x0000888069797816 */ /* 0x040fe200000000ff */
[C---:B------:R-:W-:Y:S01]  /*a7c0*/  IMAD R19, R78.reuse, R24, RZ ;  /* 0x000000184e137224 */ /* 0x040fe200078e02ff */
[----:B------:R-:W-:Y:S01]  /*a7d0*/  SHF.L.U32 R120, R105, 0x10, RZ ;  /* 0x0000001069787819 */ /* 0x000fe200000006ff */
[----:B------:R-:W-:Y:S01]  /*a7e0*/  IMAD R35, R78, R40, RZ ;  /* 0x000000284e237224 */ /* 0x000fe200078e02ff */
[----:B------:R-:W-:Y:S01]  /*a7f0*/  PRMT R118, R106, 0x8880, RZ ;  /* 0x000088806a767816 */ /* 0x000fe200000000ff */
[C---:B------:R-:W-:Y:S01]  /*a800*/  IMAD R13, R78.reuse, R13, RZ ;  /* 0x0000000d4e0d7224 */ /* 0x040fe200078e02ff */
[----:B------:R-:W-:Y:S01]  /*a810*/  SHF.R.S32.HI R101, RZ, 0x18, R105 ;  /* 0x00000018ff657819 */ /* 0x000fe20000011469 */
[----:B------:R-:W-:Y:S01]  /*a820*/  IMAD R24, R78, R29, RZ ;  /* 0x0000001d4e187224 */ /* 0x000fe200078e02ff */
[----:B------:R-:W-:Y:S01]  /*a830*/  SHF.L.U32 R116, R106, 0x10, RZ ;  /* 0x000000106a747819 */ /* 0x000fe200000006ff */
[C---:B------:R-:W-:Y:S01]  /*a840*/  IMAD R40, R78.reuse, R45, RZ ;  /* 0x0000002d4e287224 */ /* 0x040fe200078e02ff */
[----:B------:R-:W-:Y:S01]  /*a850*/  PRMT R112, R107, 0x8880, RZ ;  /* 0x000088806b707816 */ /* 0x000fe200000000ff */
[C---:B------:R-:W-:Y:S01]  /*a860*/  IMAD R29, R78.reuse, R34, RZ ;  /* 0x000000224e1d7224 */ /* 0x040fe200078e02ff */
[----:B------:R-:W-:Y:S01]  /*a870*/  SHF.R.S32.HI R103, RZ, 0x18, R106 ;  /* 0x00000018ff677819 */ /* 0x000fe2000001146a */
[----:B------:R-:W-:Y:S01]  /*a880*/  IMAD R45, R78, R50, RZ ;  /* 0x000000324e2d7224 */ /* 0x000fe200078e02ff */
[----:B------:R-:W-:Y:S01]  /*a890*/  PRMT R117, R108, 0x8880, RZ ;  /* 0x000088806c757816 */ /* 0x000fe200000000ff */
[C---:B------:R-:W-:Y:S01]  /*a8a0*/  IMAD R14, R78.reuse, R14, RZ ;  /* 0x0000000e4e0e7224 */ /* 0x040fe200078e02ff */
[----:B------:R-:W-:Y:S01]  /*a8b0*/  SHF.R.S32.HI R105, RZ, 0x18, R107 ;  /* 0x00000018ff697819 */ /* 0x000fe2000001146b */
[C---:B------:R-:W-:Y:S01]  /*a8c0*/  IMAD R34, R78.reuse, R39, RZ ;  /* 0x000000274e227224 */ /* 0x040fe200078e02ff */
[----:B------:R-:W-:Y:S01]  /*a8d0*/  SHF.R.S32.HI R81, RZ, 0x18, R108 ;  /* 0x00000018ff517819 */ /* 0x000fe2000001146c */
[----:B------:R-:W-:Y:S01]  /*a8e0*/  IMAD R50, R78, R55, RZ ;  /* 0x000000374e327224 */ /* 0x000fe200078e02ff */
[----:B------:R-:W-:Y:S01]  /*a8f0*/  SHF.L.U32 R94, R110, 0x10, RZ ;  /* 0x000000106e5e7819 */ /* 0x000fe200000006ff */
[C---:B------:R-:W-:Y:S01]  /*a900*/  IMAD R39, R78.reuse, R44, RZ ;  /* 0x0000002c4e277224 */ /* 0x040fe200078e02ff */
[----:B------:R-:W-:Y:S01]  /*a910*/  SHF.L.U32 R143, R89, 0x8, RZ ;  /* 0x00000008598f7819 */ /* 0x000fe200000006ff */
[C---:B------:R-:W-:Y:S01]  /*a920*/  IMAD R55, R78.reuse, R60, RZ ;  /* 0x0000003c4e377224 */ /* 0x040fe200078e02ff */
[----:B------:R-:W-:Y:S01]  /*a930*/  SHF.R.S32.HI R89, RZ, 0x18, R91 ;  /* 0x00000018ff597819 */ /* 0x000fe2000001145b */
[C---:B------:R-:W-:Y:S01]  /*a940*/  IMAD R15, R78.reuse, R15, RZ ;  /* 0x0000000f4e0f7224 */ /* 0x040fe200078e02ff */
[----:B------:R-:W-:Y:S01]  /*a950*/  SHF.R.S32.HI R5, RZ, 0x18, R143 ;  /* 0x00000018ff057819 */ /* 0x000fe2000001148f */
[C---:B------:R-:W-:Y:S01]  /*a960*/  IMAD R44, R78.reuse, R49, RZ ;  /* 0x000000314e2c7224 */ /* 0x040fe200078e02ff */
[----:B------:R-:W-:Y:S01]  /*a970*/  SHF.R.S32.HI R85, RZ, 0x18, R110 ;  /* 0x00000018ff557819 */ /* 0x000fe2000001146e */
[----:B------:R-:W-:Y:S01]  /*a980*/  IMAD R60, R78, R65, RZ ;  /* 0x000000414e3c7224 */ /* 0x000fe200078e02ff */
[----:B------:R-:W-:Y:S01]  /*a990*/  SHF.L.U32 R140, R90, 0x8, RZ ;  /* 0x000000085a8c7819 */ /* 0x000fe200000006ff */
[-C--:B------:R-:W-:Y:S01]  /*a9a0*/  IMAD R10, R5, R82.reuse, R10 ;  /* 0x00000052050a7224 */ /* 0x080fe200078e020a */
[----:B------:R-:W-:Y:S01]  /*a9b0*/  PRMT R90, R111, 0x8880, RZ ;  /* 0x000088806f5a7816 */ /* 0x000fe200000000ff */
[-C--:B------:R-:W-:Y:S01]  /*a9c0*/  IMAD R11, R86, R82.reuse, R11 ;  /* 0x00000052560b7224 */ /* 0x080fe200078e020b */
[----:B------:R-:W-:Y:S01]  /*a9d0*/  SHF.R.S32.HI R5, RZ, 0x18, R140 ;  /* 0x00000018ff057819 */ /* 0x000fe2000001148c */
[-C--:B------:R-:W-:Y:S01]  /*a9e0*/  IMAD R12, R3, R82.reuse, R12 ;  /* 0x00000052030c7224 */ /* 0x080fe200078e020c */
[----:B------:R-:W-:Y:S01]  /*a9f0*/  SHF.L.U32 R88, R111, 0x10, RZ ;  /* 0x000000106f587819 */ /* 0x000fe200000006ff */
[----:B------:R-:W-:Y:S01]  /*aa00*/  IMAD R13, R4, R82, R13 ;  /* 0x00000052040d7224 */ /* 0x000fe200078e020d */
[----:B------:R-:W-:Y:S01]  /*aa10*/  I2IP.S8.S32.SAT R65, R11, R10, RZ ;  /* 0x0000000a0b417239 */ /* 0x000fe200000014ff */
[C---:B------:R-:W-:Y:S01]  /*aa20*/  IMAD R49, R78.reuse, R54, RZ ;  /* 0x000000364e317224 */ /* 0x040fe200078e02ff */
[----:B------:R-:W-:Y:S01]  /*aa30*/  SHF.L.U32 R137, R91, 0x8, RZ ;  /* 0x000000085b897819 */ /* 0x000fe200000006ff */
[----:B------:R-:W-:Y:S01]  /*aa40*/  IMAD R14, R5, R82, R14 ;  /* 0x00000052050e7224 */ /* 0x000fe200078e020e */
[----:B------:R-:W-:Y:S01]  /*aa50*/  I2IP.S8.S32.SAT R65, R9, R8, R65 ;  /* 0x0000000809417239 */ /* 0x000fe20000001441 */
[C---:B------:R-:W-:Y:S01]  /*aa60*/  IMAD R3, R78.reuse, R16, RZ ;  /* 0x000000104e037224 */ /* 0x040fe200078e02ff */
[----:B------:R-:W-:Y:S01]  /*aa70*/  SHF.R.S32.HI R11, RZ, 0x18, R138 ;  /* 0x00000018ff0b7819 */ /* 0x000fe2000001148a */
[C---:B------:R-:W-:Y:S01]  /*aa80*/  IMAD R54, R78.reuse, R59, RZ ;  /* 0x0000003b4e367224 */ /* 0x040fe200078e02ff */
[----:B------:R-:W-:Y:S01]  /*aa90*/  SHF.R.S32.HI R9, RZ, 0x18, R135 ;  /* 0x00000018ff097819 */ /* 0x000fe20000011487 */
[----:B------:R-:W-:Y:S01]  /*aaa0*/  IMAD.MOV.U32 R10, RZ, RZ, R139 ;  /* 0x000000ffff0a7224 */ /* 0x000fe200078e008b */
[----:B------:R-:W-:Y:S01]  /*aab0*/  SHF.R.S32.HI R8, RZ, 0x18, R134 ;  /* 0x00000018ff087819 */ /* 0x000fe20000011486 */
[----:B------:R-:W-:Y:S01]  /*aac0*/  IMAD R59, R78, R64, RZ ;  /* 0x000000404e3b7224 */ /* 0x000fe200078e02ff */
[----:B------:R-:W-:Y:S01]  /*aad0*/  I2IP.S8.S32.SAT R64, R2, R0, R109 ;  /* 0x0000000002407239 */ /* 0x000fe2000000146d */
[----:B------:R-:W-:Y:S01]  /*aae0*/  IMAD R15, R87, R82, R15 ;  /* 0x00000052570f7224 */ /* 0x000fe200078e020f */
[----:B------:R-:W-:Y:S01]  /*aaf0*/  MOV R2, R136 ;  /* 0x0000008800027202 */ /* 0x000fe20000000f00 */
[C---:B------:R-:W-:Y:S01]  /*ab00*/  IMAD R4, R78.reuse, R17, RZ ;  /* 0x000000114e047224 */ /* 0x040fe200078e02ff */
[----:B------:R-:W-:Y:S01]  /*ab10*/  SHF.R.S32.HI R0, RZ, 0x18, R137 ;  /* 0x00000018ff007819 */ /* 0x000fe20000011489 */
[----:B------:R-:W-:Y:S01]  /*ab20*/  IMAD R5, R78, R18, RZ ;  /* 0x000000124e057224 */ /* 0x000fe200078e02ff */
[----:B------:R-:W-:Y:S01]  /*ab30*/  I2IP.S8.S32.SAT R14, R15, R14, RZ ;  /* 0x0000000e0f0e7239 */ /* 0x000fe200000014ff */
[-C--:B------:R-:W-:Y:S01]  /*ab40*/  IMAD R3, R10, R82.reuse, R3 ;  /* 0x000000520a037224 */ /* 0x080fe200078e0203 */
[----:B------:R-:W-:Y:S01]  /*ab50*/  SHF.R.S32.HI R91, RZ, 0x18, R96 ;  /* 0x00000018ff5b7819 */ /* 0x000fe20000011460 */
[-C--:B------:R-:W-:Y:S01]  /*ab60*/  IMAD R4, R11, R82.reuse, R4 ;  /* 0x000000520b047224 */ /* 0x080fe200078e0204 */
[----:B------:R-:W-:Y:S01]  /*ab70*/  PRMT R96, R110, 0x8880, RZ ;  /* 0x000088806e607816 */ /* 0x000fe200000000ff */
[-C--:B------:R-:W-:Y:S01]  /*ab80*/  IMAD R5, R0, R82.reuse, R5 ;  /* 0x0000005200057224 */ /* 0x080fe200078e0205 */
[----:B------:R-:W-:Y:S01]  /*ab90*/  MOV R0, R133 ;  /* 0x0000008500007202 */ /* 0x000fe20000000f00 */
[C---:B------:R-:W-:Y:S01]  /*aba0*/  IMAD R16, R78.reuse, R21, RZ ;  /* 0x000000154e107224 */ /* 0x040fe200078e02ff */
[----:B------:R-:W-:Y:S01]  /*abb0*/  SHF.L.U32 R131, R97, 0x8, RZ ;  /* 0x0000000861837819 */ /* 0x000fe200000006ff */
[----:B------:R-:W-:Y:S01]  /*abc0*/  IMAD R6, R89, R82, R6 ;  /* 0x0000005259067224 */ /* 0x000fe200078e0206 */
[----:B------:R-:W-:Y:S01]  /*abd0*/  SHF.R.S32.HI R97, RZ, 0x18, R99 ;  /* 0x00000018ff617819 */ /* 0x000fe20000011463 */
[----:B------:R-:W-:Y:S01]  /*abe0*/  IMAD R17, R78, R22, RZ ;  /* 0x000000164e117224 */ /* 0x000fe200078e02ff */
[----:B------:R-:W-:Y:S01]  /*abf0*/  SHF.L.U32 R125, R99, 0x8, RZ ;  /* 0x00000008637d7819 */ /* 0x000fe200000006ff */
[-C--:B------:R-:W-:Y:S01]  /*ac00*/  IMAD R7, R2, R82.reuse, R7 ;  /* 0x0000005202077224 */ /* 0x080fe200078e0207 */
[----:B------:R-:W-:Y:S01]  /*ac10*/  I2IP.S8.S32.SAT R5, R6, R5, RZ ;  /* 0x0000000506057239 */ /* 0x000fe200000014ff */
[----:B------:R-:W-:Y:S01]  /*ac20*/  IMAD R18, R78, R23, RZ ;  /* 0x000000174e127224 */ /* 0x000fe200078e02ff */
[----:B------:R-:W-:Y:S01]  /*ac30*/  SHF.R.S32.HI R2, RZ, 0x18, R131 ;  /* 0x00000018ff027819 */ /* 0x000fe20000011483 */
[-C--:B------:R-:W-:Y:S01]  /*ac40*/  IMAD R16, R9, R82.reuse, R16 ;  /* 0x0000005209107224 */ /* 0x080fe200078e0210 */
[----:B------:R-:W-:Y:S01]  /*ac50*/  SHF.R.S32.HI R9, RZ, 0x18, R132 ;  /* 0x00000018ff097819 */ /* 0x000fe20000011484 */
[----:B------:R-:W-:Y:S01]  /*ac60*/  IMAD R17, R8, R82, R17 ;  /* 0x0000005208117224 */ /* 0x000fe200078e0211 */
[----:B------:R-:W-:Y:S01]  /*ac70*/  SHF.R.S32.HI R99, RZ, 0x18, R104 ;  /* 0x00000018ff637819 */ /* 0x000fe20000011468 */
[----:B------:R-:W-:Y:S01]  /*ac80*/  IMAD R22, R78, R27, RZ ;  /* 0x0000001b4e167224 */ /* 0x000fe200078e02ff */
[----:B------:R-:W-:Y:S01]  /*ac90*/  SHF.L.U32 R122, R104, 0x8, RZ ;  /* 0x00000008687a7819 */ /* 0x000fe200000006ff */
[----:B------:R-:W-:Y:S01]  /*aca0*/  IMAD R27, R78, R32, RZ ;  /* 0x000000204e1b7224 */ /* 0x000fe200078e02ff */
[----:B------:R-:W-:Y:S01]  /*acb0*/  SHF.L.U32 R113, R106, 0x8, RZ ;  /* 0x000000086a717819 */ /* 0x000fe200000006ff */
[----:B------:R-:W-:Y:S01]  /*acc0*/  IMAD R18, R91, R82, R18 ;  /* 0x000000525b127224 */ /* 0x000fe200078e0212 */
[C---:B------:R-:W-:Y:S01]  /*acd0*/  SHF.L.U32 R106, R107.reuse, 0x10, RZ ;  /* 0x000000106b6a7819 */ /* 0x040fe200000006ff */
[C---:B------:R-:W-:Y:S01]  /*ace0*/  IMAD R32, R78.reuse, R37, RZ ;  /* 0x000000254e207224 */ /* 0x040fe200078e02ff */
[----:B------:R-:W-:Y:S01]  /*acf0*/  SHF.L.U32 R104, R107, 0x8, RZ ;  /* 0x000000086b687819 */ /* 0x000fe200000006ff */
[----:B------:R-:W-:Y:S01]  /*ad00*/  IMAD R21, R78, R26, RZ ;  /* 0x0000001a4e157224 */ /* 0x000fe200078e02ff */
[----:B------:R-:W-:Y:S01]  /*ad10*/  I2IP.S8.S32.SAT R17, R18, R17, RZ ;  /* 0x0000001112117239 */ /* 0x000fe200000014ff */
[----:B------:R-:W-:Y:S01]  /*ad20*/  IMAD R37, R78, R42, RZ ;  /* 0x0000002a4e257224 */ /* 0x000fe200078e02ff */
[----:B------:R-:W-:Y:S01]  /*ad30*/  SHF.R.S32.HI R107, RZ, 0x18, R111 ;  /* 0x00000018ff6b7819 */ /* 0x000fe2000001146f */
[----:B------:R-:W-:Y:S01]  /*ad40*/  IMAD R19, R0, R82, R19 ;  /* 0x0000005200137224 */ /* 0x000fe200078e0213 */
[----:B------:R-:W-:Y:S01]  /*ad50*/  I2IP.S8.S32.SAT R16, R16, R7, R17 ;  /* 0x0000000710107239 */ /* 0x000fe20000001411 */
[C---:B------:R-:W-:Y:S01]  /*ad60*/  IMAD R42, R78.reuse, R47, RZ ;  /* 0x0000002f4e2a7224 */ /* 0x040fe200078e02ff */
[----:B------:R-:W-:Y:S01]  /*ad70*/  MOV R0, R130 ;  /* 0x0000008200007202 */ /* 0x000fe20000000f00 */
[----:B------:R-:W-:Y:S01]  /*ad80*/  IMAD R47, R78, R52, RZ ;  /* 0x000000344e2f7224 */ /* 0x000fe200078e02ff */
[----:B------:R-:W-:Y:S01]  /*ad90*/  SHF.L.U32 R114, R108, 0x8, RZ ;  /* 0x000000086c727819 */ /* 0x000fe200000006ff */
[----:B------:R-:W-:Y:S01]  /*ada0*/  IMAD R20, R9, R82, R20 ;  /* 0x0000005209147224 */ /* 0x000fe200078e0214 */
[----:B------:R-:W-:Y:S01]  /*adb0*/  SHF.L.U32 R84, R111, 0x8, RZ ;  /* 0x000000086f547819 */ /* 0x000fe200000006ff */
[----:B------:R-:W-:Y:S01]  /*adc0*/  IMAD R52, R78, R57, RZ ;  /* 0x000000394e347224 */ /* 0x000fe200078e02ff */
[----:B------:R-:W-:Y:S01]  /*add0*/  IADD3 R76, PT, PT, R76, 0x1, RZ ;  /* 0x000000014c4c7810 */ /* 0x000fe20007ffe0ff */
[C---:B------:R-:W-:Y:S02]  /*ade0*/  IMAD R23, R78.reuse, R28, RZ ;  /* 0x0000001c4e177224 */ /* 0x040fe400078e02ff */
[----:B------:R-:W-:Y:S02]  /*adf0*/  IMAD R57, R78, R62, RZ ;  /* 0x0000003e4e397224 */ /* 0x000fe400078e02ff */
[-C--:B------:R-:W-:Y:S01]  /*ae00*/  IMAD R21, R2, R82.reuse, R21 ;  /* 0x0000005202157224 */ /* 0x080fe200078e0215 */
[----:B------:R-:W-:Y:S01]  /*ae10*/  MOV R2, R127 ;  /* 0x0000007f00027202 */ /* 0x000fe20000000f00 */
[----:B------:R-:W-:Y:S01]  /*ae20*/  IMAD R62, R78, R67, RZ ;  /* 0x000000434e3e7224 */ /* 0x000fe200078e02ff */
[----:B------:R-:W-:Y:S01]  /*ae30*/  I2IP.S8.S32.SAT R67, R4, R3, R5 ;  /* 0x0000000304437239 */ /* 0x000fe20000001405 */
[-C--:B------:R-:W-:Y:S01]  /*ae40*/  IMAD R22, R93, R82.reuse, R22 ;  /* 0x000000525d167224 */ /* 0x080fe200078e0216 */
[----:B------:R-:W-:Y:S01]  /*ae50*/  SHF.R.S32.HI R3, RZ, 0x18, R129 ;  /* 0x00000018ff037819 */ /* 0x000fe20000011481 */
[-C--:B------:R-:W-:Y:S01]  /*ae60*/  IMAD R23, R0, R82.reuse, R23 ;  /* 0x0000005200177224 */ /* 0x080fe200078e0217 */
[----:B------:R-:W-:Y:S01]  /*ae70*/  SHF.R.S32.HI R0, RZ, 0x18, R128 ;  /* 0x00000018ff007819 */ /* 0x000fe20000011480 */
[----:B------:R-:W-:Y:S01]  /*ae80*/  IMAD R26, R78, R31, RZ ;  /* 0x0000001f4e1a7224 */ /* 0x000fe200078e02ff */
[----:B------:R-:W-:Y:S01]  /*ae90*/  I2IP.S8.S32.SAT R17, R22, R21, RZ ;  /* 0x0000001516117239 */ /* 0x000fe200000014ff */
[-C--:B------:R-:W-:Y:S01]  /*aea0*/  IMAD R24, R3, R82.reuse, R24 ;  /* 0x0000005203187224 */ /* 0x080fe200078e0218 */
[----:B------:R-:W-:Y:S01]  /*aeb0*/  SHF.R.S32.HI R3, RZ, 0x18, R126 ;  /* 0x00000018ff037819 */ /* 0x000fe2000001147e */
[-C--:B------:R-:W-:Y:S01]  /*aec0*/  IMAD R25, R0, R82.reuse, R25 ;  /* 0x0000005200197224 */ /* 0x080fe200078e0219 */
[----:B------:R-:W-:Y:S01]  /*aed0*/  I2IP.S8.S32.SAT R17, R20, R19, R17 ;  /* 0x0000001314117239 */ /* 0x000fe20000001411 */
[----:B------:R-:W-:Y:S01]  /*aee0*/  IMAD R28, R78, R33, RZ ;  /* 0x000000214e1c7224 */ /* 0x000fe200078e02ff */
[----:B------:R-:W-:Y:S01]  /*aef0*/  SHF.R.S32.HI R4, RZ, 0x18, R125 ;  /* 0x00000018ff047819 */ /* 0x000fe2000001147d */
[-C--:B------:R-:W-:Y:S02]  /*af00*/  IMAD R26, R95, R82.reuse, R26 ;  /* 0x000000525f1a7224 */ /* 0x080fe400078e021a */
[-C--:B------:R-:W-:Y:S01]  /*af10*/  IMAD R27, R2, R82.reuse, R27 ;  /* 0x00000052021b7224 */ /* 0x080fe200078e021b */
[----:B------:R-:W-:Y:S01]  /*af20*/  MOV R2, R121 ;  /* 0x0000007900027202 */ /* 0x000fe20000000f00 */
[----:B------:R-:W-:Y:S01]  /*af30*/  IMAD R28, R3, R82, R28 ;  /* 0x00000052031c7224 */ /* 0x000fe200078e021c */
[----:B------:R-:W-:Y:S01]  /*af40*/  I2IP.S8.S32.SAT R18, R26, R25, RZ ;  /* 0x000000191a127239 */ /* 0x000fe200000014ff */
[----:B------:R-:W-:Y:S01]  /*af50*/  IMAD R31, R78, R36, RZ ;  /* 0x000000244e1f7224 */ /* 0x000fe200078e02ff */
[----:B------:R-:W-:Y:S01]  /*af60*/  SHF.R.S32.HI R3, RZ, 0x18, R123 ;  /* 0x00000018ff037819 */ /* 0x000fe2000001147b */
[-C--:B------:R-:W-:Y:S01]  /*af70*/  IMAD R29, R4, R82.reuse, R29 ;  /* 0x00000052041d7224 */ /* 0x080fe200078e021d */
[----:B------:R-:W-:Y:S01]  /*af80*/  I2IP.S8.S32.SAT R18, R24, R23, R18 ;  /* 0x0000001718127239 */ /* 0x000fe20000001412 */
[----:B------:R-:W-:Y:S01]  /*af90*/  IMAD.MOV.U32 R0, RZ, RZ, R124 ;  /* 0x000000ffff007224 */ /* 0x000fe200078e007c */
[----:B------:R-:W-:Y:S01]  /*afa0*/  SHF.R.S32.HI R4, RZ, 0x18, R119 ;  /* 0x00000018ff047819 */ /* 0x000fe20000011477 */
[-C--:B------:R-:W-:Y:S02]  /*afb0*/  IMAD R30, R97, R82.reuse, R30 ;  /* 0x00000052611e7224 */ /* 0x080fe400078e021e */
[----:B------:R-:W-:Y:S01]  /*afc0*/  IMAD R31, R0, R82, R31 ;  /* 0x00000052001f7224 */ /* 0x000fe200078e021f */
[----:B------:R-:W-:Y:S01]  /*afd0*/  SHF.R.S32.HI R0, RZ, 0x18, R122 ;  /* 0x00000018ff007819 */ /* 0x000fe2000001147a */
[----:B------:R-:W-:Y:S01]  /*afe0*/  IMAD R33, R78, R38, RZ ;  /* 0x000000264e217224 */ /* 0x000fe200078e02ff */
[----:B------:R-:W-:Y:S01]  /*aff0*/  I2IP.S8.S32.SAT R19, R30, R29, RZ ;  /* 0x0000001d1e137239 */ /* 0x000fe200000014ff */
[-C--:B------:R-:W-:Y:S01]  /*b000*/  IMAD R32, R3, R82.reuse, R32 ;  /* 0x0000005203207224 */ /* 0x080fe200078e0220 */
[----:B------:R-:W-:Y:S01]  /*b010*/  SHF.R.S32.HI R3, RZ, 0x18, R120 ;  /* 0x00000018ff037819 */ /* 0x000fe20000011478 */
[----:B------:R-:W-:Y:S01]  /*b020*/  IMAD R33, R0, R82, R33 ;  /* 0x0000005200217224 */ /* 0x000fe200078e0221 */
[----:B------:R-:W-:Y:S01]  /*b030*/  I2IP.S8.S32.SAT R19, R28, R27, R19 ;  /* 0x0000001b1c137239 */ /* 0x000fe20000001413 */
[----:B------:R-:W-:Y:S01]  /*b040*/  IMAD R36, R78, R41, RZ ;  /* 0x000000294e247224 */ /* 0x000fe200078e02ff */
[----:B------:R-:W-:Y:S01]  /*b050*/  MOV R0, R118 ;  /* 0x0000007600007202 */ /* 0x000fe20000000f00 */
[-C--:B------:R-:W-:Y:S02]  /*b060*/  IMAD R34, R99, R82.reuse, R34 ;  /* 0x0000005263227224 */ /* 0x080fe400078e0222 */
[----:B------:R-:W-:Y:S01]  /*b070*/  IMAD R35, R2, R82, R35 ;  /* 0x0000005202237224 */ /* 0x000fe200078e0223 */
[----:B------:R-:W-:Y:S01]  /*b080*/  MOV R2, R112 ;  /* 0x0000007000027202 */ /* 0x000fe20000000f00 */
[----:B------:R-:W-:Y:S01]  /*b090*/  IMAD R38, R78, R43, RZ ;  /* 0x0000002b4e267224 */ /* 0x000fe200078e02ff */
[----:B------:R-:W-:Y:S01]  /*b0a0*/  I2IP.S8.S32.SAT R33, R34, R33, RZ ;  /* 0x0000002122217239 */ /* 0x000fe200000014ff */
[-C--:B------:R-:W-:Y:S01]  /*b0b0*/  IMAD R36, R3, R82.reuse, R36 ;  /* 0x0000005203247224 */ /* 0x080fe200078e0224 */
[----:B------:R-:W-:Y:S01]  /*b0c0*/  SHF.R.S32.HI R3, RZ, 0x18, R116 ;  /* 0x00000018ff037819 */ /* 0x000fe20000011474 */
[-C--:B------:R-:W-:Y:S01]  /*b0d0*/  IMAD R37, R4, R82.reuse, R37 ;  /* 0x0000005204257224 */ /* 0x080fe200078e0225 */
[----:B------:R-:W-:Y:S01]  /*b0e0*/  I2IP.S8.S32.SAT R32, R32, R31, R33 ;  /* 0x0000001f20207239 */ /* 0x000fe20000001421 */
[-C--:B------:R-:W-:Y:S01]  /*b0f0*/  IMAD R38, R101, R82.reuse, R38 ;  /* 0x0000005265267224 */ /* 0x080fe200078e0226 */
[----:B------:R-:W-:Y:S01]  /*b100*/  SHF.R.S32.HI R4, RZ, 0x18, R104 ;  /* 0x00000018ff047819 */ /* 0x000fe20000011468 */
[----:B------:R-:W-:Y:S01]  /*b110*/  IMAD R39, R0, R82, R39 ;  /* 0x0000005200277224 */ /* 0x000fe200078e0227 */
[----:B------:R-:W-:Y:S01]  /*b120*/  SHF.R.S32.HI R0, RZ, 0x18, R113 ;  /* 0x00000018ff007819 */ /* 0x000fe20000011471 */
[----:B------:R-:W-:Y:S01]  /*b130*/  IMAD R41, R78, R46, RZ ;  /* 0x0000002e4e297224 */ /* 0x000fe200078e02ff */
[----:B------:R-:W-:Y:S01]  /*b140*/  I2IP.S8.S32.SAT R37, R38, R37, RZ ;  /* 0x0000002526257239 */ /* 0x000fe200000014ff */
[----:B------:R-:W-:Y:S01]  /*b150*/  IMAD R40, R3, R82, R40 ;  /* 0x0000005203287224 */ /* 0x000fe200078e0228 */
[----:B------:R-:W-:Y:S01]  /*b160*/  SHF.R.S32.HI R3, RZ, 0x18, R106 ;  /* 0x00000018ff037819 */ /* 0x000fe2000001146a */
[----:B------:R-:W-:Y:S01]  /*b170*/  IMAD R43, R78, R48, RZ ;  /* 0x000000304e2b7224 */ /* 0x000fe200078e02ff */
[----:B------:R-:W-:Y:S01]  /*b180*/  I2IP.S8.S32.SAT R33, R36, R35, R37 ;  /* 0x0000002324217239 */ /* 0x000fe20000001425 */
[-C--:B------:R-:W-:Y:S01]  /*b190*/  IMAD R41, R0, R82.reuse, R41 ;  /* 0x0000005200297224 */ /* 0x080fe200078e0229 */
[----:B------:R-:W-:Y:S01]  /*b1a0*/  MOV R0, R117 ;  /* 0x0000007500007202 */ /* 0x000fe20000000f00 */
[-C--:B------:R-:W-:Y:S02]  /*b1b0*/  IMAD R42, R103, R82.reuse, R42 ;  /* 0x00000052672a7224 */ /* 0x080fe400078e022a */
        /* <DEDUP_REMOVED lines=11> */
[-C--:B------:R-:W-:Y:S02]  /*b270*/  IMAD R47, R0, R82.reuse, R47 ;  /* 0x00000052002f7224 */ /* 0x080fe400078e022f */
[----:B------:R-:W-:Y:S01]  /*b280*/  IMAD R48, R3, R82, R48 ;  /* 0x0000005203307224 */ /* 0x000fe200078e0230 */
[----:B------:R-:W-:Y:S01]  /*b290*/  SHF.R.S32.HI R3, RZ, 0x18, R100 ;  /* 0x00000018ff037819 */ /* 0x000fe20000011464 */
[----:B------:R-:W-:Y:S01]  /*b2a0*/  IMAD R51, R78, R56, RZ ;  /* 0x000000384e337224 */ /* 0x000fe200078e02ff */
[----:B------:R-:W-:Y:S01]  /*b2b0*/  I2IP.S8.S32.SAT R35, R46, R45, RZ ;  /* 0x0000002d2e237239 */ /* 0x000fe200000014ff */
[-C--:B------:R-:W-:Y:S01]  /*b2c0*/  IMAD R49, R2, R82.reuse, R49 ;  /* 0x0000005202317224 */ /* 0x080fe200078e0231 */
[----:B------:R-:W-:Y:S01]  /*b2d0*/  SHF.R.S32.HI R2, RZ, 0x18, R98 ;  /* 0x00000018ff027819 */ /* 0x000fe20000011462 */
[----:B------:R-:W-:Y:S01]  /*b2e0*/  IMAD.MOV.U32 R0, RZ, RZ, R102 ;  /* 0x000000ffff007224 */ /* 0x000fe200078e0066 */
[----:B------:R-:W-:Y:S01]  /*b2f0*/  I2IP.S8.S32.SAT R35, R44, R43, R35 ;  /* 0x0000002b2c237239 */ /* 0x000fe20000001423 */
[-C--:B------:R-:W-:Y:S02]  /*b300*/  IMAD R50, R81, R82.reuse, R50 ;  /* 0x0000005251327224 */ /* 0x080fe400078e0232 */
[----:B------:R-:W-:Y:S01]  /*b310*/  IMAD R51, R0, R82, R51 ;  /* 0x0000005200337224 */ /* 0x000fe200078e0233 */
[----:B------:R-:W-:Y:S01]  /*b320*/  MOV R0, R96 ;  /* 0x0000006000007202 */ /* 0x000fe20000000f00 */
[----:B------:R-:W-:Y:S01]  /*b330*/  IMAD R53, R78, R58, RZ ;  /* 0x0000003a4e357224 */ /* 0x000fe200078e02ff */
[----:B------:R-:W-:Y:S01]  /*b340*/  I2IP.S8.S32.SAT R49, R50, R49, RZ ;  /* 0x0000003132317239 */ /* 0x000fe200000014ff */
[-C--:B------:R-:W-:Y:S01]  /*b350*/  IMAD R52, R3, R82.reuse, R52 ;  /* 0x0000005203347224 */ /* 0x080fe200078e0234 */
[----:B------:R-:W-:Y:S01]  /*b360*/  SHF.R.S32.HI R3, RZ, 0x18, R94 ;  /* 0x00000018ff037819 */ /* 0x000fe2000001145e */
[----:B------:R-:W-:Y:S01]  /*b370*/  IMAD R53, R2, R82, R53 ;  /* 0x0000005202357224 */ /* 0x000fe200078e0235 */
[----:B------:R-:W-:Y:S01]  /*b380*/  MOV R2, R90 ;  /* 0x0000005a00027202 */ /* 0x000fe20000000f00 */
[----:B------:R-:W-:Y:S01]  /*b390*/  IMAD R54, R83, R82, R54 ;  /* 0x0000005253367224 */ /* 0x000fe200078e0236 */
[----:B------:R-:W-:Y:S01]  /*b3a0*/  I2IP.S8.S32.SAT R48, R48, R47, R49 ;  /* 0x0000002f30307239 */ /* 0x000fe20000001431 */
[C---:B------:R-:W-:Y:S02]  /*b3b0*/  IMAD R56, R78.reuse, R61, RZ ;  /* 0x0000003d4e387224 */ /* 0x040fe400078e02ff */
[----:B------:R-:W-:Y:S01]  /*b3c0*/  IMAD R61, R78, R66, RZ ;  /* 0x000000424e3d7224 */ /* 0x000fe200078e02ff */
[----:B------:R-:W-:Y:S01]  /*b3d0*/  I2IP.S8.S32.SAT R66, R13, R12, R14 ;  /* 0x0000000c0d427239 */ /* 0x000fe2000000140e */
[-C--:B------:R-:W-:Y:S01]  /*b3e0*/  IMAD R55, R0, R82.reuse, R55 ;  /* 0x0000005200377224 */ /* 0x080fe200078e0237 */
[----:B------:R-:W-:Y:S01]  /*b3f0*/  SHF.R.S32.HI R0, RZ, 0x18, R92 ;  /* 0x00000018ff007819 */ /* 0x000fe2000001145c */
[-C--:B------:R-:W-:Y:S01]  /*b400*/  IMAD R56, R3, R82.reuse, R56 ;  /* 0x0000005203387224 */ /* 0x080fe200078e0238 */
[----:B------:R-:W-:Y:S01]  /*b410*/  I2IP.S8.S32.SAT R49, R54, R53, RZ ;  /* 0x0000003536317239 */ /* 0x000fe200000014ff */
[----:B------:R1:W-:Y:S01]  /*b420*/  STS.128 [R155+UR49+0xa200], R64 ;  /* 0x00a200409b007988 */ /* 0x0003e20008000c31 */
[----:B------:R-:W-:Y:S01]  /*b430*/  IMAD R58, R78, R63, RZ ;  /* 0x0000003f4e3a7224 */ /* 0x000fe200078e02ff */
[----:B------:R-:W-:Y:S01]  /*b440*/  SHF.R.S32.HI R3, RZ, 0x18, R88 ;  /* 0x00000018ff037819 */ /* 0x000fe20000011458 */
[-C--:B------:R-:W-:Y:S01]  /*b450*/  IMAD R57, R0, R82.reuse, R57 ;  /* 0x0000005200397224 */ /* 0x080fe200078e0239 */
[----:B------:R-:W-:Y:S01]  /*b460*/  I2IP.S8.S32.SAT R49, R52, R51, R49 ;  /* 0x0000003334317239 */ /* 0x000fe20000001431 */
[-C--:B------:R-:W-:Y:S02]  /*b470*/  IMAD R58, R85, R82.reuse, R58 ;  /* 0x00000052553a7224 */ /* 0x080fe400078e023a */
[-C--:B------:R-:W-:Y:S01]  /*b480*/  IMAD R59, R2, R82.reuse, R59 ;  /* 0x00000052023b7224 */ /* 0x080fe200078e023b */
[----:B------:R1:W-:Y:S01]  /*b490*/  STS.128 [R175+0xa200], R16 ;  /* 0x00a20010af007388 */ /* 0x0003e20000000c00 */
[-C--:B------:R-:W-:Y:S01]  /*b4a0*/  IMAD R60, R3, R82.reuse, R60 ;  /* 0x00000052033c7224 */ /* 0x080fe200078e023c */
[----:B------:R-:W-:Y:S01]  /*b4b0*/  I2IP.S8.S32.SAT R50, R58, R57, RZ ;  /* 0x000000393a327239 */ /* 0x000fe200000014ff */
[-C--:B------:R-:W-:Y:S02]  /*b4c0*/  IMAD R61, R4, R82.reuse, R61 ;  /* 0x00000052043d7224 */ /* 0x080fe400078e023d */
[----:B------:R-:W-:Y:S01]  /*b4d0*/  IMAD R62, R107, R82, R62 ;  /* 0x000000526b3e7224 */ /* 0x000fe200078e023e */
[----:B------:R-:W-:Y:S02]  /*b4e0*/  I2IP.S8.S32.SAT R50, R56, R55, R50 ;  /* 0x0000003738327239 */ /* 0x000fe40000001432 */
[----:B------:R1:W-:Y:S02]  /*b4f0*/  STS.128 [R174+0xa200], R32 ;  /* 0x00a20020ae007388 */ /* 0x0003e40000000c00 */
        /* <DEDUP_REMOVED lines=20> */
.L_x_139:
[----:B------:R-:W-:Y:S05]  /*b640*/  BSYNC.RECONVERGENT B0 ;  /* 0x0000000000007941 */ /* 0x000fea0003800200 */
.L_x_138:
[----:B------:R-:W-:Y:S01]  /*b650*/  BAR.SYNC.DEFER_BLOCKING 0x1, 0x80 ;  /* 0x0042000000007b1d */ /* 0x000fe20000010000 */
[----:B------:R-:W-:Y:S01]  /*b660*/  ISETP.NE.AND P2, PT, R170, RZ, PT ;  /* 0x000000ffaa00720c */ /* 0x000fe20003f45270 */
[----:B------:R-:W-:Y:S01]  /*b670*/  IMAD.IADD R20, R75, 0x1, R152 ;  /* 0x000000014b147824 */ /* 0x000fe200078e0298 */
[----:B------:R-:W-:Y:S01]  /*b680*/  ISETP.NE.AND P0, PT, R172, 0x2, PT ;  /* 0x00000002ac00780c */ /* 0x000fe20003f05270 */
[----:B------:R-:W-:Y:S01]  /*b690*/  IMAD.IADD R21, R77, 0x1, R154 ;  /* 0x000000014d157824 */ /* 0x000fe200078e029a */
[----:B------:R-:W-:Y:S02]  /*b6a0*/  ISETP.NE.AND P1, PT, R76, 0x2, PT ;  /* 0x000000024c00780c */ /* 0x000fe40003f25270 */
[----:B------:R-:W-:Y:S02]  /*b6b0*/  SEL R0, RZ, 0x1, P0 ;  /* 0x00000001ff007807 */ /* 0x000fe40000000000 */
[----:B------:R-:W-:Y:S02]  /*b6c0*/  SEL R3, RZ, 0x1, P1 ;  /* 0x00000001ff037807 */ /* 0x000fe40000800000 */
[----:B------:R-:W-:Y:S02]  /*b6d0*/  LOP3.LUT R163, R163, R0, RZ, 0x3c, !PT ;  /* 0x00000000a3a37212 */ /* 0x000fe400078e3cff */
[----:B------:R-:W-:Y:S02]  /*b6e0*/  LOP3.LUT R164, R164, R3, RZ, 0x3c, !PT ;  /* 0x00000003a4a47212 */ /* 0x000fe400078e3cff */
[----:B------:R-:W-:Y:S02]  /*b6f0*/  @P2 R2UR UR36, R160 ;  /* 0x00000000a02422ca */ /* 0x000fe400000e0000 */
[----:B------:R-:W-:Y:S02]  /*b700*/  SEL R172, R172, RZ, P0 ;  /* 0x000000ffacac7207 */ /* 0x000fe40000000000 */
[----:B------:R-:W-:Y:S01]  /*b710*/  SEL R76, R76, RZ, P1 ;  /* 0x000000ff4c4c7207 */ /* 0x000fe20000800000 */
[----:B------:R-:W-:Y:S10]  /*b720*/  @P2 BRA `(.L_x_140) ;  /* 0xffffff9800ac2947 */ /* 0x000ff4000383ffff */
[----:B------:R-:W-:Y:S05]  /*b730*/  EXIT ;  /* 0x000000000000794d */ /* 0x000fea0003800000 */
.L_x_24:
[----:B--2---:R2:W4:Y:S02]  /*b740*/  SYNCS.PHASECHK.TRANS64.TRYWAIT P0, [R3+URZ+0xe0], R2 ;  /* 0x0000e002030075a7 */ /* 0x00452400080011ff */
[----:B----4-:R-:W-:Y:S05]  /*b750*/  @!P0 NANOSLEEP.SYNCS 0x989680 ;  /* 0x009896800000895d */ /* 0x010fea0003900000 */
[----:B------:R-:W4:Y:S02]  /*b760*/  @!P0 SYNCS.PHASECHK.TRANS64 P0, [R3+URZ+0xe0], R2 ;  /* 0x0000e002030085a7 */ /* 0x000f2400080010ff */
[----:B----4-:R-:W-:Y:S05]  /*b770*/  @!P0 BRA `(.L_x_24) ;  /* 0xfffffffc00f08947 */ /* 0x010fea000383ffff */
[----:B------:R-:W-:Y:S05]  /*b780*/  BRA `(.L_x_141) ;  /* 0xffffff6000107947 */ /* 0x000fea000383ffff */
.L_x_27:
[----:B-1----:R-:W-:-:S07]  /*b790*/  MOV R2, UR33 ;  /* 0x0000002100027c02 */ /* 0x002fce0008000f00 */
.L_x_142:
[----:B-1----:R1:W2:Y:S02]  /*b7a0*/  SYNCS.PHASECHK.TRANS64.TRYWAIT P0, [R2+URZ+0x20], R5 ;  /* 0x00002005020075a7 */ /* 0x0022a400080011ff */
[----:B--2---:R-:W-:Y:S05]  /*b7b0*/  @!P0 NANOSLEEP.SYNCS 0x989680 ;  /* 0x009896800000895d */ /* 0x004fea0003900000 */
[----:B------:R-:W2:Y:S02]  /*b7c0*/  @!P0 SYNCS.PHASECHK.TRANS64 P0, [R2+URZ+0x20], R5 ;  /* 0x00002005020085a7 */ /* 0x000ea400080010ff */
[----:B--2---:R-:W-:Y:S05]  /*b7d0*/  @!P0 BRA `(.L_x_142) ;  /* 0xfffffffc00f08947 */ /* 0x004fea000383ffff */
[----:B------:R-:W-:Y:S05]  /*b7e0*/  BRA `(.L_x_26) ;  /* 0xffffff6000747947 */ /* 0x000fea000383ffff */
.L_x_34:
[----:B-1----:R-:W-:-:S07]  /*b7f0*/  MOV R2, UR17 ;  /* 0x0000001100027c02 */ /* 0x002fce0008000f00 */
.L_x_143:
[----:B-1----:R1:W2:Y:S02]  /*b800*/  SYNCS.PHASECHK.TRANS64.TRYWAIT P0, [R2+URZ+0x20], R5 ;  /* 0x00002005020075a7 */ /* 0x0022a400080011ff */
[----:B--2---:R-:W-:Y:S05]  /*b810*/  @!P0 NANOSLEEP.SYNCS 0x989680 ;  /* 0x009896800000895d */ /* 0x004fea0003900000 */
[----:B------:R-:W2:Y:S02]  /*b820*/  @!P0 SYNCS.PHASECHK.TRANS64 P0, [R2+URZ+0x20], R5 ;  /* 0x00002005020085a7 */ /* 0x000ea400080010ff */
[----:B--2---:R-:W-:Y:S05]  /*b830*/  @!P0 BRA `(.L_x_143) ;  /* 0xfffffffc00f08947 */ /* 0x004fea000383ffff */
[----:B------:R-:W-:Y:S05]  /*b840*/  BRA `(.L_x_33) ;  /* 0xffffff64002c7947 */ /* 0x000fea000383ffff */
.L_x_39:
[----:B-1----:R1:W2:Y:S02]  /*b850*/  SYNCS.PHASECHK.TRANS64.TRYWAIT P0, [R2+URZ+0x90], R3 ;  /* 0x00009003020075a7 */ /* 0x0022a400080011ff */
[----:B--2---:R-:W-:Y:S05]  /*b860*/  @!P0 NANOSLEEP.SYNCS 0x989680 ;  /* 0x009896800000895d */ /* 0x004fea0003900000 */
[----:B------:R-:W2:Y:S02]  /*b870*/  @!P0 SYNCS.PHASECHK.TRANS64 P0, [R2+URZ+0x90], R3 ;  /* 0x00009003020085a7 */ /* 0x000ea400080010ff */
[----:B--2---:R-:W-:Y:S05]  /*b880*/  @!P0 BRA `(.L_x_39) ;  /* 0xfffffffc00f08947 */ /* 0x004fea000383ffff */
[----:B------:R-:W-:Y:S05]  /*b890*/  BRA `(.L_x_144) ;  /* 0xffffff6400cc7947 */ /* 0x000fea000383ffff */
.L_x_43:
[----:B---3--:R-:W-:-:S07]  /*b8a0*/  MOV R0, UR4 ;  /* 0x0000000400007c02 */ /* 0x008fce0008000f00 */
.L_x_145:
[----:B-1----:R1:W2:Y:S02]  /*b8b0*/  SYNCS.PHASECHK.TRANS64.TRYWAIT P0, [R0+URZ], R3 ;  /* 0x00000003000075a7 */ /* 0x0022a400080011ff */
[----:B--2---:R-:W-:Y:S05]  /*b8c0*/  @!P0 NANOSLEEP.SYNCS 0x989680 ;  /* 0x009896800000895d */ /* 0x004fea0003900000 */
[----:B------:R-:W2:Y:S02]  /*b8d0*/  @!P0 SYNCS.PHASECHK.TRANS64 P0, [R0+URZ], R3 ;  /* 0x00000003000085a7 */ /* 0x000ea400080010ff */
[----:B--2---:R-:W-:Y:S05]  /*b8e0*/  @!P0 BRA `(.L_x_145) ;  /* 0xfffffffc00f08947 */ /* 0x004fea000383ffff */
[----:B------:R-:W-:Y:S05]  /*b8f0*/  BRA `(.L_x_146) ;  /* 0xffffff6c003c7947 */ /* 0x000fea000383ffff */
.L_x_44:
[----:B---3--:R-:W-:-:S07]  /*b900*/  MOV R0, UR4 ;  /* 0x0000000400007c02 */ /* 0x008fce0008000f00 */
.L_x_147:
[----:B-1----:R1:W2:Y:S02]  /*b910*/  SYNCS.PHASECHK.TRANS64.TRYWAIT P0, [R0+URZ], R3 ;  /* 0x00000003000075a7 */ /* 0x0022a400080011ff */
[----:B--2---:R-:W-:Y:S05]  /*b920*/  @!P0 NANOSLEEP.SYNCS 0x989680 ;  /* 0x009896800000895d */ /* 0x004fea0003900000 */
[----:B------:R-:W2:Y:S02]  /*b930*/  @!P0 SYNCS.PHASECHK.TRANS64 P0, [R0+URZ], R3 ;  /* 0x00000003000085a7 */ /* 0x000ea400080010ff */
[----:B--2---:R-:W-:Y:S05]  /*b940*/  @!P0 BRA `(.L_x_147) ;  /* 0xfffffffc00f08947 */ /* 0x004fea000383ffff */
[----:B------:R-:W-:Y:S05]  /*b950*/  BRA `(.L_x_148) ;  /* 0xffffff6c00487947 */ /* 0x000fea000383ffff */
.L_x_45:
[----:B---3--:R-:W-:-:S07]  /*b960*/  MOV R0, UR4 ;  /* 0x0000000400007c02 */ /* 0x008fce0008000f00 */
.L_x_149:
[----:B-1----:R1:W2:Y:S02]  /*b970*/  SYNCS.PHASECHK.TRANS64.TRYWAIT P0, [R0+URZ], R3 ;  /* 0x00000003000075a7 */ /* 0x0022a400080011ff */
[----:B--2---:R-:W-:Y:S05]  /*b980*/  @!P0 NANOSLEEP.SYNCS 0x989680 ;  /* 0x009896800000895d */ /* 0x004fea0003900000 */
[----:B------:R-:W2:Y:S02]  /*b990*/  @!P0 SYNCS.PHASECHK.TRANS64 P0, [R0+URZ], R3 ;  /* 0x00000003000085a7 */ /* 0x000ea400080010ff */
[----:B--2---:R-:W-:Y:S05]  /*b9a0*/  @!P0 BRA `(.L_x_149) ;  /* 0xfffffffc00f08947 */ /* 0x004fea000383ffff */
[----:B------:R-:W-:Y:S05]  /*b9b0*/  BRA `(.L_x_150) ;  /* 0xffffff6c00547947 */ /* 0x000fea000383ffff */
.L_x_48:
[----:B-1----:R1:W2:Y:S02]  /*b9c0*/  SYNCS.PHASECHK.TRANS64.TRYWAIT P0, [R0+URZ+0xd0], R5 ;  /* 0x0000d005000075a7 */ /* 0x0022a400080011ff */
[----:B--2---:R-:W-:Y:S05]  /*b9d0*/  @!P0 NANOSLEEP.SYNCS 0x989680 ;  /* 0x009896800000895d */ /* 0x004fea0003900000 */
[----:B------:R-:W2:Y:S02]  /*b9e0*/  @!P0 SYNCS.PHASECHK.TRANS64 P0, [R0+URZ+0xd0], R5 ;  /* 0x0000d005000085a7 */ /* 0x000ea400080010ff */
[----:B--2---:R-:W-:Y:S05]  /*b9f0*/  @!P0 BRA `(.L_x_48) ;  /* 0xfffffffc00f08947 */ /* 0x004fea000383ffff */
[----:B------:R-:W-:Y:S05]  /*ba00*/  BRA `(.L_x_151) ;  /* 0xffffff6c00b47947 */ /* 0x000fea000383ffff */
.L_x_49:
[----:B------:R-:W-:-:S07]  /*ba10*/  MOV R0, UR5 ;  /* 0x0000000500007c02 */ /* 0x000fce0008000f00 */
.L_x_152:
[----:B-1----:R1:W2:Y:S02]  /*ba20*/  SYNCS.PHASECHK.TRANS64.TRYWAIT P0, [R0+URZ+0xa0], R7 ;  /* 0x0000a007000075a7 */ /* 0x0022a400080011ff */
[----:B--2---:R-:W-:Y:S05]  /*ba30*/  @!P0 NANOSLEEP.SYNCS 0x989680 ;  /* 0x009896800000895d */ /* 0x004fea0003900000 */
[----:B------:R-:W2:Y:S02]  /*ba40*/  @!P0 SYNCS.PHASECHK.TRANS64 P0, [R0+URZ+0xa0], R7 ;  /* 0x0000a007000085a7 */ /* 0x000ea400080010ff */
[----:B--2---:R-:W-:Y:S05]  /*ba50*/  @!P0 BRA `(.L_x_152) ;  /* 0xfffffffc00f08947 */ /* 0x004fea000383ffff */
[----:B------:R-:W-:Y:S05]  /*ba60*/  BRA `(.L_x_153) ;  /* 0xffffff6c00c47947 */ /* 0x000fea000383ffff */
.L_x_50:
[----:B-1----:R1:W2:Y:S02]  /*ba70*/  SYNCS.PHASECHK.TRANS64.TRYWAIT P1, [R0+URZ+0x90], R5 ;  /* 0x00009005000075a7 */ /* 0x0022a400080211ff */
[----:B--2---:R-:W-:Y:S05]  /*ba80*/  @!P1 NANOSLEEP.SYNCS 0x989680 ;  /* 0x009896800000995d */ /* 0x004fea0003900000 */
[----:B------:R-:W2:Y:S02]  /*ba90*/  @!P1 SYNCS.PHASECHK.TRANS64 P1, [R0+URZ+0x90], R5 ;  /* 0x00009005000095a7 */ /* 0x000ea400080210ff */
[----:B--2---:R-:W-:Y:S05]  /*baa0*/  @!P1 BRA `(.L_x_50) ;  /* 0xfffffffc00f09947 */ /* 0x004fea000383ffff */
[----:B------:R-:W-:Y:S05]  /*bab0*/  BRA `(.L_x_154) ;  /* 0xffffff6c00f47947 */ /* 0x000fea000383ffff */
.L_x_53:
[----:B------:R-:W-:-:S07]  /*bac0*/  MOV R0, UR5 ;  /* 0x0000000500007c02 */ /* 0x000fce0008000f00 */
.L_x_155:
[----:B-1----:R1:W2:Y:S02]  /*bad0*/  SYNCS.PHASECHK.TRANS64.TRYWAIT P0, [R0+URZ+0xa0], R3 ;  /* 0x0000a003000075a7 */ /* 0x0022a400080011ff */
[----:B--2---:R-:W-:Y:S05]  /*bae0*/  @!P0 NANOSLEEP.SYNCS 0x989680 ;  /* 0x009896800000895d */ /* 0x004fea0003900000 */
[----:B------:R-:W2:Y:S02]  /*baf0*/  @!P0 SYNCS.PHASECHK.TRANS64 P0, [R0+URZ+0xa0], R3 ;  /* 0x0000a003000085a7 */ /* 0x000ea400080010ff */
[----:B--2---:R-:W-:Y:S05]  /*bb00*/  @!P0 BRA `(.L_x_155) ;  /* 0xfffffffc00f08947 */ /* 0x004fea000383ffff */
[----:B------:R-:W-:Y:S05]  /*bb10*/  BRA `(.L_x_52) ;  /* 0xffffff7000487947 */ /* 0x000fea000383ffff */
.L_x_62:
[----:B-1----:R-:W-:-:S04]  /*bb20*/  MOV R4, UR6 ;  /* 0x0000000600047c02 */ /* 0x002fc80008000f00 */
[----:B------:R1:W2:Y:S03]  /*bb30*/  SYNCS.PHASECHK.TRANS64.TRYWAIT P0, [R4+URZ+0x8], R5 ;  /* 0x00000805040075a7 */ /* 0x0002a600080011ff */
[----:B--2---:R-:W-:Y:S05]  /*bb40*/  @!P0 NANOSLEEP.SYNCS 0x989680 ;  /* 0x009896800000895d */ /* 0x004fea0003900000 */
[----:B------:R-:W2:Y:S02]  /*bb50*/  @!P0 SYNCS.PHASECHK.TRANS64 P0, [R4+URZ+0x8], R5 ;  /* 0x00000805040085a7 */ /* 0x000ea400080010ff */
[----:B--2---:R-:W-:Y:S05]  /*bb60*/  @!P0 BRA `(.L_x_62) ;  /* 0xfffffffc00ec8947 */ /* 0x004fea000383ffff */
[----:B------:R-:W-:Y:S05]  /*bb70*/  BRA `(.L_x_61) ;  /* 0xffffff7000fc7947 */ /* 0x000fea000383ffff */
.L_x_64:
[----:B------:R-:W-:Y:S01]  /*bb80*/  BSSY B0, `(.L_x_156) ;  /* 0x0000006000007945 */ /* 0x000fe20003800000 */
[----:B------:R-:W-:-:S07]  /*bb90*/  MOV R15, 0xffffffff ;  /* 0xffffffff000f7802 */ /* 0x000fce0000000f00 */
[----:B-1---5:R-:W-:Y:S05]  /*bba0*/  WARPSYNC.COLLECTIVE R15, `(.L_x_157) ;  /* 0x000000000f0c7348 */ /* 0x022fea0003c00000 */
[----:B------:R-:W-:Y:S02]  /*bbb0*/  ELECT P6, UR79, PT ;  /* 0x00000000004f782f */ /* 0x000fe400038c0000 */
[----:B------:R-:W-:Y:S01]  /*bbc0*/  MOV R14, UR79 ;  /* 0x0000004f000e7c02 */ /* 0x000fe20008000f00 */
[----:B-1---5:R-:W-:Y:S10]  /*bbd0*/  ENDCOLLECTIVE ;  /* 0x000000000000791b */ /* 0x022ff40003800000 */
.L_x_157:
[----:B------:R-:W-:Y:S05]  /*bbe0*/  BSYNC B0 ;  /* 0x0000000000007941 */ /* 0x000fea0003800000 */
.L_x_156:
[----:B------:R-:W-:Y:S05]  /*bbf0*/  BRA `(.L_x_158) ;  /* 0xffffff74002c7947 */ /* 0x000fea000383ffff */
.L_x_66:
[----:B-1----:R-:W-:-:S04]  /*bc00*/  MOV R2, UR6 ;  /* 0x0000000600027c02 */ /* 0x002fc80008000f00 */
[----:B------:R1:W2:Y:S03]  /*bc10*/  SYNCS.PHASECHK.TRANS64.TRYWAIT P0, [R2+URZ+0x8], R3 ;  /* 0x00000803020075a7 */ /* 0x0002a600080011ff */
[----:B--2---:R-:W-:Y:S05]  /*bc20*/  @!P0 NANOSLEEP.SYNCS 0x989680 ;  /* 0x009896800000895d */ /* 0x004fea0003900000 */
[----:B------:R-:W2:Y:S02]  /*bc30*/  @!P0 SYNCS.PHASECHK.TRANS64 P0, [R2+URZ+0x8], R3 ;  /* 0x00000803020085a7 */ /* 0x000ea400080010ff */
[----:B--2---:R-:W-:Y:S05]  /*bc40*/  @!P0 BRA `(.L_x_66) ;  /* 0xfffffffc00ec8947 */ /* 0x004fea000383ffff */
[----:B------:R-:W-:Y:S05]  /*bc50*/  BRA `(.L_x_65) ;  /* 0xffffff7400307947 */ /* 0x000fea000383ffff */
.L_x_67:
[----:B-1----:R1:W2:Y:S02]  /*bc60*/  SYNCS.PHASECHK.TRANS64.TRYWAIT P0, [R0+URZ+0x90], R5 ;  /* 0x00009005000075a7 */ /* 0x0022a400080011ff */
[----:B--2---:R-:W-:Y:S05]  /*bc70*/  @!P0 NANOSLEEP.SYNCS 0x989680 ;  /* 0x009896800000895d */ /* 0x004fea0003900000 */
[----:B------:R-:W2:Y:S02]  /*bc80*/  @!P0 SYNCS.PHASECHK.TRANS64 P0, [R0+URZ+0x90], R5 ;  /* 0x00009005000085a7 */ /* 0x000ea400080010ff */
[----:B--2---:R-:W-:Y:S05]  /*bc90*/  @!P0 BRA `(.L_x_67) ;  /* 0xfffffffc00f08947 */ /* 0x004fea000383ffff */
[----:B------:R-:W-:Y:S05]  /*bca0*/  BRA `(.L_x_159) ;  /* 0xffffff78000c7947 */ /* 0x000fea000383ffff */
.L_x_69:
[----:B------:R-:W-:-:S07]  /*bcb0*/  MOV R0, UR10 ;  /* 0x0000000a00007c02 */ /* 0x000fce0008000f00 */
.L_x_160:
[----:B-1----:R1:W2:Y:S02]  /*bcc0*/  SYNCS.PHASECHK.TRANS64.TRYWAIT P0, [R0+URZ+0xc0], R5 ;  /* 0x0000c005000075a7 */ /* 0x0022a400080011ff */
[----:B--2---:R-:W-:Y:S05]  /*bcd0*/  @!P0 NANOSLEEP.SYNCS 0x989680 ;  /* 0x009896800000895d */ /* 0x004fea0003900000 */
[----:B------:R-:W2:Y:S02]  /*bce0*/  @!P0 SYNCS.PHASECHK.TRANS64 P0, [R0+URZ+0xc0], R5 ;  /* 0x0000c005000085a7 */ /* 0x000ea400080010ff */
[----:B--2---:R-:W-:Y:S05]  /*bcf0*/  @!P0 BRA `(.L_x_160) ;  /* 0xfffffffc00f08947 */ /* 0x004fea000383ffff */
[----:B------:R-:W-:Y:S05]  /*bd00*/  BRA `(.L_x_161) ;  /* 0xffffff7800587947 */ /* 0x000fea000383ffff */
.L_x_72:
[----:B------:R-:W-:Y:S07]  /*bd10*/  MOV R0, UR9 ;  /* 0x0000000900007c02 */ /* 0x000fee0008000f00 */
.L_x_162:
[----:B-1----:R1:W2:Y:S02]  /*bd20*/  SYNCS.PHASECHK.TRANS64.TRYWAIT P0, [R0+URZ], R5 ;  /* 0x00000005000075a7 */ /* 0x0022a400080011ff */
[----:B--2---:R-:W-:Y:S05]  /*bd30*/  @!P0 NANOSLEEP.SYNCS 0x989680 ;  /* 0x009896800000895d */ /* 0x004fea0003900000 */
[----:B------:R-:W2:Y:S02]  /*bd40*/  @!P0 SYNCS.PHASECHK.TRANS64 P0, [R0+URZ], R5 ;  /* 0x00000005000085a7 */ /* 0x000ea400080010ff */
[----:B--2---:R-:W-:Y:S05]  /*bd50*/  @!P0 BRA `(.L_x_162) ;  /* 0xfffffffc00f08947 */ /* 0x004fea000383ffff */
[----:B------:R-:W-:Y:S05]  /*bd60*/  BRA `(.L_x_71) ;  /* 0xffffff78006c7947 */ /* 0x000fea000383ffff */
.L_x_76:
[----:B-1----:R-:W-:-:S07]  /*bd70*/  MOV R0, UR5 ;  /* 0x0000000500007c02 */ /* 0x002fce0008000f00 */
.L_x_163:
[----:B-1----:R1:W2:Y:S02]  /*bd80*/  SYNCS.PHASECHK.TRANS64.TRYWAIT P0, [R0+URZ], R3 ;  /* 0x00000003000075a7 */ /* 0x0022a400080011ff */
[----:B--2---:R-:W-:Y:S05]  /*bd90*/  @!P0 NANOSLEEP.SYNCS 0x989680 ;  /* 0x009896800000895d */ /* 0x004fea0003900000 */
[----:B------:R-:W2:Y:S02]  /*bda0*/  @!P0 SYNCS.PHASECHK.TRANS64 P0, [R0+URZ], R3 ;  /* 0x00000003000085a7 */ /* 0x000ea400080010ff */
[----:B--2---:R-:W-:Y:S05]  /*bdb0*/  @!P0 BRA `(.L_x_163) ;  /* 0xfffffffc00f08947 */ /* 0x004fea000383ffff */
[----:B------:R-:W-:Y:S05]  /*bdc0*/  BRA `(.L_x_164) ;  /* 0xffffff7c00387947 */ /* 0x000fea000383ffff */
.L_x_79:
[----:B------:R-:W-:-:S07]  /*bdd0*/  MOV R0, UR8 ;  /* 0x0000000800007c02 */ /* 0x000fce0008000f00 */
.L_x_165:
[----:B-1----:R1:W2:Y:S02]  /*bde0*/  SYNCS.PHASECHK.TRANS64.TRYWAIT P1, [R0+URZ+0xf0], R3 ;  /* 0x0000f003000075a7 */ /* 0x0022a400080211ff */
[----:B--2---:R-:W-:Y:S05]  /*bdf0*/  @!P1 NANOSLEEP.SYNCS 0x989680 ;  /* 0x009896800000995d */ /* 0x004fea0003900000 */
[----:B------:R-:W2:Y:S02]  /*be00*/  @!P1 SYNCS.PHASECHK.TRANS64 P1, [R0+URZ+0xf0], R3 ;  /* 0x0000f003000095a7 */ /* 0x000ea400080210ff */
[----:B--2---:R-:W-:Y:S05]  /*be10*/  @!P1 BRA `(.L_x_165) ;  /* 0xfffffffc00f09947 */ /* 0x004fea000383ffff */
[----:B------:R-:W-:Y:S05]  /*be20*/  BRA `(.L_x_166) ;  /* 0xffffff7c00847947 */ /* 0x000fea000383ffff */
.L_x_84:
[----:B--2---:R2:W4:Y:S02]  /*be30*/  SYNCS.PHASECHK.TRANS64.TRYWAIT P0, [R0+URZ+0x90], R3 ;  /* 0x00009003000075a7 */ /* 0x00452400080011ff */
[----:B----4-:R-:W-:Y:S05]  /*be40*/  @!P0 NANOSLEEP.SYNCS 0x989680 ;  /* 0x009896800000895d */ /* 0x010fea0003900000 */
[----:B------:R-:W4:Y:S02]  /*be50*/  @!P0 SYNCS.PHASECHK.TRANS64 P0, [R0+URZ+0x90], R3 ;  /* 0x00009003000085a7 */ /* 0x000f2400080010ff */
[----:B----4-:R-:W-:Y:S05]  /*be60*/  @!P0 BRA `(.L_x_84) ;  /* 0xfffffffc00f08947 */ /* 0x010fea000383ffff */
[----:B------:R-:W-:Y:S05]  /*be70*/  BRA `(.L_x_167) ;  /* 0xffffff8000987947 */ /* 0x000fea000383ffff */
.L_x_87:
[----:B------:R-:W-:Y:S07]  /*be80*/  MOV R0, UR7 ;  /* 0x0000000700007c02 */ /* 0x000fee0008000f00 */
.L_x_168:
[----:B--2---:R2:W4:Y:S02]  /*be90*/  SYNCS.PHASECHK.TRANS64.TRYWAIT P0, [R0+URZ+0x88], R3 ;  /* 0x00008803000075a7 */ /* 0x00452400080011ff */
[----:B----4-:R-:W-:Y:S05]  /*bea0*/  @!P0 NANOSLEEP.SYNCS 0x989680 ;  /* 0x009896800000895d */ /* 0x010fea0003900000 */
[----:B------:R-:W4:Y:S02]  /*beb0*/  @!P0 SYNCS.PHASECHK.TRANS64 P0, [R0+URZ+0x88], R3 ;  /* 0x00008803000085a7 */ /* 0x000f2400080010ff */
[----:B----4-:R-:W-:Y:S05]  /*bec0*/  @!P0 BRA `(.L_x_168) ;  /* 0xfffffffc00f08947 */ /* 0x010fea000383ffff */
[----:B------:R-:W-:Y:S05]  /*bed0*/  BRA `(.L_x_86) ;  /* 0xffffff8400787947 */ /* 0x000fea000383ffff */
.L_x_90:
[----:B------:R-:W-:Y:S07]  /*bee0*/  MOV R3, UR7 ;  /* 0x0000000700037c02 */ /* 0x000fee0008000f00 */
.L_x_169:
[----:B-1----:R1:W2:Y:S02]  /*bef0*/  SYNCS.PHASECHK.TRANS64.TRYWAIT P0, [R3+URZ+0x60], R12 ;  /* 0x0000600c030075a7 */ /* 0x0022a400080011ff */
[----:B--2---:R-:W-:Y:S05]  /*bf00*/  @!P0 NANOSLEEP.SYNCS 0x989680 ;  /* 0x009896800000895d */ /* 0x004fea0003900000 */
[----:B------:R-:W2:Y:S02]  /*bf10*/  @!P0 SYNCS.PHASECHK.TRANS64 P0, [R3+URZ+0x60], R12 ;  /* 0x0000600c030085a7 */ /* 0x000ea400080010ff */
[----:B--2---:R-:W-:Y:S05]  /*bf20*/  @!P0 BRA `(.L_x_169) ;  /* 0xfffffffc00f08947 */ /* 0x004fea000383ffff */
[----:B------:R-:W-:Y:S05]  /*bf30*/  BRA `(.L_x_170) ;  /* 0xffffff8400f07947 */ /* 0x000fea000383ffff */
.L_x_91:
[----:B-1----:R-:W-:Y:S07]  /*bf40*/  MOV R3, UR7 ;  /* 0x0000000700037c02 */ /* 0x002fee0008000f00 */
.L_x_171:
[----:B-1----:R1:W2:Y:S02]  /*bf50*/  SYNCS.PHASECHK.TRANS64.TRYWAIT P0, [R3+URZ+0x68], R12 ;  /* 0x0000680c030075a7 */ /* 0x0022a400080011ff */
[----:B--2---:R-:W-:Y:S05]  /*bf60*/  @!P0 NANOSLEEP.SYNCS 0x989680 ;  /* 0x009896800000895d */ /* 0x004fea0003900000 */
[----:B------:R-:W2:Y:S02]  /*bf70*/  @!P0 SYNCS.PHASECHK.TRANS64 P0, [R3+URZ+0x68], R12 ;  /* 0x0000680c030085a7 */ /* 0x000ea400080010ff */
[----:B--2---:R-:W-:Y:S05]  /*bf80*/  @!P0 BRA `(.L_x_171) ;  /* 0xfffffffc00f08947 */ /* 0x004fea000383ffff */
[----:B------:R-:W-:Y:S05]  /*bf90*/  BRA `(.L_x_172) ;  /* 0xffffff88002c7947 */ /* 0x000fea000383ffff */
.L_x_92:
[----:B-1----:R-:W-:Y:S07]  /*bfa0*/  MOV R3, UR7 ;  /* 0x0000000700037c02 */ /* 0x002fee0008000f00 */
.L_x_173:
[----:B-1----:R1:W2:Y:S02]  /*bfb0*/  SYNCS.PHASECHK.TRANS64.TRYWAIT P0, [R3+URZ+0x70], R12 ;  /* 0x0000700c030075a7 */ /* 0x0022a400080011ff */
[----:B--2---:R-:W-:Y:S05]  /*bfc0*/  @!P0 NANOSLEEP.SYNCS 0x989680 ;  /* 0x009896800000895d */ /* 0x004fea0003900000 */
[----:B------:R-:W2:Y:S02]  /*bfd0*/  @!P0 SYNCS.PHASECHK.TRANS64 P0, [R3+URZ+0x70], R12 ;  /* 0x0000700c030085a7 */ /* 0x000ea400080010ff */
[----:B--2---:R-:W-:Y:S05]  /*bfe0*/  @!P0 BRA `(.L_x_173) ;  /* 0xfffffffc00f08947 */ /* 0x004fea000383ffff */
[----:B------:R-:W-:Y:S05]  /*bff0*/  BRA `(.L_x_174) ;  /* 0xffffff8800747947 */ /* 0x000fea000383ffff */
.L_x_93:
[----:B------:R-:W-:Y:S07]  /*c000*/  MOV R3, UR7 ;  /* 0x0000000700037c02 */ /* 0x000fee0008000f00 */
.L_x_175:
[----:B-1----:R1:W2:Y:S02]  /*c010*/  SYNCS.PHASECHK.TRANS64.TRYWAIT P0, [R3+URZ+0x78], R12 ;  /* 0x0000780c030075a7 */ /* 0x0022a400080011ff */
[----:B--2---:R-:W-:Y:S05]  /*c020*/  @!P0 NANOSLEEP.SYNCS 0x989680 ;  /* 0x009896800000895d */ /* 0x004fea0003900000 */
[----:B------:R-:W2:Y:S02]  /*c030*/  @!P0 SYNCS.PHASECHK.TRANS64 P0, [R3+URZ+0x78], R12 ;  /* 0x0000780c030085a7 */ /* 0x000ea400080010ff */
[----:B--2---:R-:W-:Y:S05]  /*c040*/  @!P0 BRA `(.L_x_175) ;  /* 0xfffffffc00f08947 */ /* 0x004fea000383ffff */
[----:B------:R-:W-:Y:S05]  /*c050*/  BRA `(.L_x_176) ;  /* 0xffffff8800fc7947 */ /* 0x000fea000383ffff */
.L_x_95:
[----:B------:R-:W-:-:S07]  /*c060*/  MOV R0, UR7 ;  /* 0x0000000700007c02 */ /* 0x000fce0008000f00 */
.L_x_177:
[----:B-1----:R1:W4:Y:S02]  /*c070*/  SYNCS.PHASECHK.TRANS64.TRYWAIT P0, [R0+URZ+0x60], R3 ;  /* 0x00006003000075a7 */ /* 0x00232400080011ff */
[----:B----4-:R-:W-:Y:S05]  /*c080*/  @!P0 NANOSLEEP.SYNCS 0x989680 ;  /* 0x009896800000895d */ /* 0x010fea0003900000 */
[----:B------:R-:W4:Y:S02]  /*c090*/  @!P0 SYNCS.PHASECHK.TRANS64 P0, [R0+URZ+0x60], R3 ;  /* 0x00006003000085a7 */ /* 0x000f2400080010ff */
[----:B----4-:R-:W-:Y:S05]  /*c0a0*/  @!P0 BRA `(.L_x_177) ;  /* 0xfffffffc00f08947 */ /* 0x010fea000383ffff */
[----:B------:R-:W-:Y:S05]  /*c0b0*/  BRA `(.L_x_178) ;  /* 0xffffff8c006c7947 */ /* 0x000fea000383ffff */
.L_x_96:
[----:B-1----:R-:W-:-:S07]  /*c0c0*/  MOV R0, UR7 ;  /* 0x0000000700007c02 */ /* 0x002fce0008000f00 */
.L_x_179:
[----:B-1----:R1:W4:Y:S02]  /*c0d0*/  SYNCS.PHASECHK.TRANS64.TRYWAIT P0, [R0+URZ+0x68], R3 ;  /* 0x00006803000075a7 */ /* 0x00232400080011ff */
[----:B----4-:R-:W-:Y:S05]  /*c0e0*/  @!P0 NANOSLEEP.SYNCS 0x989680 ;  /* 0x009896800000895d */ /* 0x010fea0003900000 */
[----:B------:R-:W4:Y:S02]  /*c0f0*/  @!P0 SYNCS.PHASECHK.TRANS64 P0, [R0+URZ+0x68], R3 ;  /* 0x00006803000085a7 */ /* 0x000f2400080010ff */
[----:B----4-:R-:W-:Y:S05]  /*c100*/  @!P0 BRA `(.L_x_179) ;  /* 0xfffffffc00f08947 */ /* 0x010fea000383ffff */
[----:B------:R-:W-:Y:S05]  /*c110*/  BRA `(.L_x_180) ;  /* 0xffffff8c005c7947 */ /* 0x000fea000383ffff */
.L_x_97:
[----:B-1----:R-:W-:-:S07]  /*c120*/  MOV R0, UR7 ;  /* 0x0000000700007c02 */ /* 0x002fce0008000f00 */
.L_x_181:
[----:B-1----:R1:W4:Y:S02]  /*c130*/  SYNCS.PHASECHK.TRANS64.TRYWAIT P0, [R0+URZ+0x70], R3 ;  /* 0x00007003000075a7 */ /* 0x00232400080011ff */
[----:B----4-:R-:W-:Y:S05]  /*c140*/  @!P0 NANOSLEEP.SYNCS 0x989680 ;  /* 0x009896800000895d */ /* 0x010fea0003900000 */
[----:B------:R-:W4:Y:S02]  /*c150*/  @!P0 SYNCS.PHASECHK.TRANS64 P0, [R0+URZ+0x70], R3 ;  /* 0x00007003000085a7 */ /* 0x000f2400080010ff */
[----:B----4-:R-:W-:Y:S05]  /*c160*/  @!P0 BRA `(.L_x_181) ;  /* 0xfffffffc00f08947 */ /* 0x010fea000383ffff */
[----:B------:R-:W-:Y:S05]  /*c170*/  BRA `(.L_x_182) ;  /* 0xffffff8c004c7947 */ /* 0x000fea000383ffff */
.L_x_99:
[----:B--2---:R2:W3:Y:S02]  /*c180*/  SYNCS.PHASECHK.TRANS64.TRYWAIT P0, [R0+URZ+0x90], R3 ;  /* 0x00009003000075a7 */ /* 0x0044e400080011ff */
[----:B---3--:R-:W-:Y:S05]  /*c190*/  @!P0 NANOSLEEP.SYNCS 0x989680 ;  /* 0x009896800000895d */ /* 0x008fea0003900000 */
[----:B------:R-:W3:Y:S02]  /*c1a0*/  @!P0 SYNCS.PHASECHK.TRANS64 P0, [R0+URZ+0x90], R3 ;  /* 0x00009003000085a7 */ /* 0x000ee400080010ff */
[----:B---3--:R-:W-:Y:S05]  /*c1b0*/  @!P0 BRA `(.L_x_99) ;  /* 0xfffffffc00f08947 */ /* 0x008fea000383ffff */
[----:B------:R-:W-:Y:S05]  /*c1c0*/  BRA `(.L_x_183) ;  /* 0xffffff9000187947 */ /* 0x000fea000383ffff */
.L_x_110:
[----:B-1----:R1:W3:Y:S02]  /*c1d0*/  SYNCS.PHASECHK.TRANS64.TRYWAIT P1, [R3+URZ+0x40], R0 ;  /* 0x00004000030075a7 */ /* 0x0022e400080211ff */
[----:B---3--:R-:W-:Y:S05]  /*c1e0*/  @!P1 NANOSLEEP.SYNCS 0x989680 ;  /* 0x009896800000995d */ /* 0x008fea0003900000 */
[----:B------:R-:W3:Y:S02]  /*c1f0*/  @!P1 SYNCS.PHASECHK.TRANS64 P1, [R3+URZ+0x40], R0 ;  /* 0x00004000030095a7 */ /* 0x000ee400080210ff */
[----:B---3--:R-:W-:Y:S05]  /*c200*/  @!P1 BRA `(.L_x_110) ;  /* 0xfffffffc00f09947 */ /* 0x008fea000383ffff */
[----:B------:R-:W-:Y:S05]  /*c210*/  BRA `(.L_x_109) ;  /* 0xffffff9c00407947 */ /* 0x000fea000383ffff */
.L_x_112:
[----:B---3--:R3:W4:Y:S02]  /*c220*/  SYNCS.PHASECHK.TRANS64.TRYWAIT P0, [R171+URZ+0xb0], R2 ;  /* 0x0000b002ab0075a7 */ /* 0x00872400080011ff */
[----:B----4-:R-:W-:Y:S05]  /*c230*/  @!P0 NANOSLEEP.SYNCS 0x989680 ;  /* 0x009896800000895d */ /* 0x010fea0003900000 */
[----:B------:R-:W4:Y:S02]  /*c240*/  @!P0 SYNCS.PHASECHK.TRANS64 P0, [R171+URZ+0xb0], R2 ;  /* 0x0000b002ab0085a7 */ /* 0x000f2400080010ff */
[----:B----4-:R-:W-:Y:S05]  /*c250*/  @!P0 BRA `(.L_x_112) ;  /* 0xfffffffc00f08947 */ /* 0x010fea000383ffff */
[----:B------:R-:W-:Y:S05]  /*c260*/  BRA `(.L_x_111) ;  /* 0xffffff9c009c7947 */ /* 0x000fea000383ffff */
.L_x_120:
[----:B--2---:R2:W3:Y:S02]  /*c270*/  SYNCS.PHASECHK.TRANS64.TRYWAIT P0, [R117+URZ+0x40], R0 ;  /* 0x00004000750075a7 */ /* 0x0044e400080011ff */
[----:B---3--:R-:W-:Y:S05]  /*c280*/  @!P0 NANOSLEEP.SYNCS 0x989680 ;  /* 0x009896800000895d */ /* 0x008fea0003900000 */
[----:B------:R-:W3:Y:S02]  /*c290*/  @!P0 SYNCS.PHASECHK.TRANS64 P0, [R117+URZ+0x40], R0 ;  /* 0x00004000750085a7 */ /* 0x000ee400080010ff */
[----:B---3--:R-:W-:Y:S05]  /*c2a0*/  @!P0 BRA `(.L_x_120) ;  /* 0xfffffffc00f08947 */ /* 0x008fea000383ffff */
[----:B------:R-:W-:Y:S05]  /*c2b0*/  BRA `(.L_x_119) ;  /* 0xffffffb000a07947 */ /* 0x000fea000383ffff */
.L_x_128:
[----:B--2---:R2:W3:Y:S02]  /*c2c0*/  SYNCS.PHASECHK.TRANS64.TRYWAIT P0, [R0+URZ+0x40], R7 ;  /* 0x00004007000075a7 */ /* 0x0044e400080011ff */
[----:B---3--:R-:W-:Y:S05]  /*c2d0*/  @!P0 NANOSLEEP.SYNCS 0x989680 ;  /* 0x009896800000895d */ /* 0x008fea0003900000 */
[----:B------:R-:W3:Y:S02]  /*c2e0*/  @!P0 SYNCS.PHASECHK.TRANS64 P0, [R0+URZ+0x40], R7 ;  /* 0x00004007000085a7 */ /* 0x000ee400080010ff */
[----:B---3--:R-:W-:Y:S05]  /*c2f0*/  @!P0 BRA `(.L_x_128) ;  /* 0xfffffffc00f08947 */ /* 0x008fea000383ffff */
[----:B------:R-:W-:Y:S05]  /*c300*/  BRA `(.L_x_127) ;  /* 0xffffffc400f47947 */ /* 0x000fea000383ffff */
.L_x_136:
[----:B--2---:R2:W3:Y:S02]  /*c310*/  SYNCS.PHASECHK.TRANS64.TRYWAIT P0, [R0+URZ+0x40], R5 ;  /* 0x00004005000075a7 */ /* 0x0044e400080011ff */
[----:B---3--:R-:W-:Y:S05]  /*c320*/  @!P0 NANOSLEEP.SYNCS 0x989680 ;  /* 0x009896800000895d */ /* 0x008fea0003900000 */
[----:B------:R-:W3:Y:S02]  /*c330*/  @!P0 SYNCS.PHASECHK.TRANS64 P0, [R0+URZ+0x40], R5 ;  /* 0x00004005000085a7 */ /* 0x000ee400080010ff */
[----:B---3--:R-:W-:Y:S05]  /*c340*/  @!P0 BRA `(.L_x_136) ;  /* 0xfffffffc00f08947 */ /* 0x008fea000383ffff */
[----:B------:R-:W-:Y:S05]  /*c350*/  BRA `(.L_x_135) ;  /* 0xffffffdc00547947 */ /* 0x000fea000383ffff */
        .weak           $__internal_0_$__cuda_sm10x_tcgen05_guardrail_trap_col_being_dealloced_not_returned_by_alloc
        .type           $__internal_0_$__cuda_sm10x_tcgen05_guardrail_trap_col_being_dealloced_not_returned_by_alloc,@function
        .size           $__internal_0_$__cuda_sm10x_tcgen05_guardrail_trap_col_being_dealloced_not_returned_by_alloc,($__internal_1_$__cuda_sm10x_tcgen05_guardrail_trap_phase_invalid_during_alloc - $__internal_0_$__cuda_sm10x_tcgen05_guardrail_trap_col_being_dealloced_not_returned_by_alloc)
$__internal_0_$__cuda_sm10x_tcgen05_guardrail_trap_col_being_dealloced_not_returned_by_alloc:
[----:B------:R-:W-:Y:S05]  /*c360*/  BPT.TRAP 0x1 ;  /* 0x000000040000795c */ /* 0x000fea0000300000 */
[----:B------:R-:W-:-:S04]  /*c370*/  HFMA2 R3, -RZ, RZ, 0, 0 ;  /* 0x00000000ff037431 */ /* 0x000fc800000001ff */
[----:B------:R-:W-:Y:S05]  /*c380*/  RET.REL.NODEC R2 `(_ZN7cutlass13device_kernelINS_4gemm6kernel13GemmUniversalIN4cute5tupleIJiiiiEEENS1_10collective13CollectiveMmaINS1_35MainloopSm100TmaUmmaWarpSpecializedILi4ELi2ELi2ENS5_IJNS4_1CILi2EEENSA_ILi1EEESC_EEEEENS5_IJNSA_ILi256EEESF_NSA_ILi64EEEEEEaNS5_IJlSC_lEEEaSI_NS4_8TiledMMAINS4_8MMA_AtomIJNS4_21SM100_MMA_S8_2x1SM_SSIaaiLi256ELi256ELNS4_4UMMA5MajorE0ELSN_0ELNSM_8SaturateE0EEEEEENS4_6LayoutINS5_IJSC_SC_SC_EEENS5_IJNSA_ILi0EEEST_ST_EEEEENS5_IJNS4_10UnderscoreESW_SW_EEEEENS4_18SM100_TMA_2SM_LOADENS4_14ComposedLayoutINS4_7SwizzleILi2ELi4ELi3EEENS4_18smem_ptr_flag_bitsILi8EEENSR_INS5_IJNSA_ILi8EEESG_EEENS5_IJSG_SC_EEEEEEEvNS4_8identityESZ_S19_vS1A_EENS_8epilogue10collective18CollectiveEpilogueINS1C_23Sm100TmaWarpSpecializedILi4ELi2ELi64ELb0ELb0EEEJNS5_IJNSA_ILi128EEESF_SG_EEENS5_IJNSR_IS1H_SC_EENSR_ISG_SC_EEEEEaSI_aSI_NS1C_6fusion15FusionCallbacksIS1G_NS1M_17LinearCombinationIaiaiLNS_15FloatRoundStyleE2EEES1I_S1L_JEEENS4_5SM1004TMEM4LOAD26SM100_TMEM_LOAD_32dp32b64xENS4_13SM90_TMA_LOADES19_NS4_39AutoVectorizingCopyWithAssumedAlignmentILi128EEENS4_14SM90_TMA_STOREES19_S1Y_S1Y_EEEvvEEEEvNT_6ParamsE) ;  /* 0xffffff3c021c7950 */ /* 0x000fea0003c3ffff */
        .weak           $__internal_1_$__cuda_sm10x_tcgen05_guardrail_trap_phase_invalid_during_alloc
        .type           $__internal_1_$__cuda_sm10x_tcgen05_guardrail_trap_phase_invalid_during_alloc,@function
        .size           $__internal_1_$__cuda_sm10x_tcgen05_guardrail_trap_phase_invalid_during_alloc,($__internal_2_$__cuda_sm10x_tcgen05_guardrail_trap_unallocated_columns_being_dealloced - $__internal_1_$__cuda_sm10x_tcgen05_guardrail_trap_phase_invalid_during_alloc)
$__internal_1_$__cuda_sm10x_tcgen05_guardrail_trap_phase_invalid_during_alloc:
[----:B------:R-:W-:Y:S05]  /*c390*/  BPT.TRAP 0x1 ;  /* 0x000000040000795c */ /* 0x000fea0000300000 */
[----:B------:R-:W-:-:S04]  /*c3a0*/  MOV R3, 0x0 ;  /* 0x0000000000037802 */ /* 0x000fc80000000f00 */
[----:B------:R-:W-:Y:S05]  /*c3b0*/  RET.REL.NODEC R2 `(_ZN7cutlass13device_kernelINS_4gemm6kernel13GemmUniversalIN4cute5tupleIJiiiiEEENS1_10collective13CollectiveMmaINS1_35MainloopSm100TmaUmmaWarpSpecializedILi4ELi2ELi2ENS5_IJNS4_1CILi2EEENSA_ILi1EEESC_EEEEENS5_IJNSA_ILi256EEESF_NSA_ILi64EEEEEEaNS5_IJlSC_lEEEaSI_NS4_8TiledMMAINS4_8MMA_AtomIJNS4_21SM100_MMA_S8_2x1SM_SSIaaiLi256ELi256ELNS4_4UMMA5MajorE0ELSN_0ELNSM_8SaturateE0EEEEEENS4_6LayoutINS5_IJSC_SC_SC_EEENS5_IJNSA_ILi0EEEST_ST_EEEEENS5_IJNS4_10UnderscoreESW_SW_EEEEENS4_18SM100_TMA_2SM_LOADENS4_14ComposedLayoutINS4_7SwizzleILi2ELi4ELi3EEENS4_18smem_ptr_flag_bitsILi8EEENSR_INS5_IJNSA_ILi8EEESG_EEENS5_IJSG_SC_EEEEEEEvNS4_8identityESZ_S19_vS1A_EENS_8epilogue10collective18CollectiveEpilogueINS1C_23Sm100TmaWarpSpecializedILi4ELi2ELi64ELb0ELb0EEEJNS5_IJNSA_ILi128EEESF_SG_EEENS5_IJNSR_IS1H_SC_EENSR_ISG_SC_EEEEEaSI_aSI_NS1C_6fusion15FusionCallbacksIS1G_NS1M_17LinearCombinationIaiaiLNS_15FloatRoundStyleE2EEES1I_S1L_JEEENS4_5SM1004TMEM4LOAD26SM100_TMEM_LOAD_32dp32b64xENS4_13SM90_TMA_LOADES19_NS4_39AutoVectorizingCopyWithAssumedAlignmentILi128EEENS4_14SM90_TMA_STOREES19_S1Y_S1Y_EEEvvEEEEvNT_6ParamsE) ;  /* 0xffffff3c02107950 */ /* 0x000fea0003c3ffff */
        .weak           $__internal_2_$__cuda_sm10x_tcgen05_guardrail_trap_unallocated_columns_being_dealloced
        .type           $__internal_2_$__cuda_sm10x_tcgen05_guardrail_trap_unallocated_columns_being_dealloced,@function
        .size           $__internal_2_$__cuda_sm10x_tcgen05_guardrail_trap_unallocated_columns_being_dealloced,(.L_x_185 - $__internal_2_$__cuda_sm10x_tcgen05_guardrail_trap_unallocated_columns_being_dealloced)
$__internal_2_$__cuda_sm10x_tcgen05_guardrail_trap_unallocated_columns_being_dealloced:
[----:B------:R-:W-:Y:S05]  /*c3c0*/  BPT.TRAP 0x1 ;  /* 0x000000040000795c */ /* 0x000fea0000300000 */
[----:B------:R-:W-:-:S04]  /*c3d0*/  HFMA2 R3, -RZ, RZ, 0, 0 ;  /* 0x00000000ff037431 */ /* 0x000fc800000001ff */
[----:B------:R-:W-:Y:S05]  /*c3e0*/  RET.REL.NODEC R2 `(_ZN7cutlass13device_kernelINS_4gemm6kernel13GemmUniversalIN4cute5tupleIJiiiiEEENS1_10collective13CollectiveMmaINS1_35MainloopSm100TmaUmmaWarpSpecializedILi4ELi2ELi2ENS5_IJNS4_1CILi2EEENSA_ILi1EEESC_EEEEENS5_IJNSA_ILi256EEESF_NSA_ILi64EEEEEEaNS5_IJlSC_lEEEaSI_NS4_8TiledMMAINS4_8MMA_AtomIJNS4_21SM100_MMA_S8_2x1SM_SSIaaiLi256ELi256ELNS4_4UMMA5MajorE0ELSN_0ELNSM_8SaturateE0EEEEEENS4_6LayoutINS5_IJSC_SC_SC_EEENS5_IJNSA_ILi0EEEST_ST_EEEEENS5_IJNS4_10UnderscoreESW_SW_EEEEENS4_18SM100_TMA_2SM_LOADENS4_14ComposedLayoutINS4_7SwizzleILi2ELi4ELi3EEENS4_18smem_ptr_flag_bitsILi8EEENSR_INS5_IJNSA_ILi8EEESG_EEENS5_IJSG_SC_EEEEEEEvNS4_8identityESZ_S19_vS1A_EENS_8epilogue10collective18CollectiveEpilogueINS1C_23Sm100TmaWarpSpecializedILi4ELi2ELi64ELb0ELb0EEEJNS5_IJNSA_ILi128EEESF_SG_EEENS5_IJNSR_IS1H_SC_EENSR_ISG_SC_EEEEEaSI_aSI_NS1C_6fusion15FusionCallbacksIS1G_NS1M_17LinearCombinationIaiaiLNS_15FloatRoundStyleE2EEES1I_S1L_JEEENS4_5SM1004TMEM4LOAD26SM100_TMEM_LOAD_32dp32b64xENS4_13SM90_TMA_LOADES19_NS4_39AutoVectorizingCopyWithAssumedAlignmentILi128EEENS4_14SM90_TMA_STOREES19_S1Y_S1Y_EEEvvEEEEvNT_6ParamsE) ;  /* 0xffffff3c02047950 */ /* 0x000fea0003c3ffff */
.L_x_184:
[----:B------:R-:W-:-:S00]  /*c3f0*/  BRA `(.L_x_184) ;  /* 0xfffffffc00fc7947 */ /* 0x000fc0000383ffff */
[----:B------:R-:W-:-:S00]  /*c400*/  NOP ;  /* 0x0000000000007918 */ /* 0x000fc00000000000 */
[----:B------:R-:W-:-:S00]  /*c410*/  NOP ;  /* 0x0000000000007918 */ /* 0x000fc00000000000 */
[----:B------:R-:W-:-:S00]  /*c420*/  NOP ;  /* 0x0000000000007918 */ /* 0x000fc00000000000 */
[----:B------:R-:W-:-:S00]  /*c430*/  NOP ;  /* 0x0000000000007918 */ /* 0x000fc00000000000 */
[----:B------:R-:W-:-:S00]  /*c440*/  NOP ;  /* 0x0000000000007918 */ /* 0x000fc00000000000 */
[----:B------:R-:W-:-:S00]  /*c450*/  NOP ;  /* 0x0000000000007918 */ /* 0x000fc00000000000 */
[----:B------:R-:W-:-:S00]  /*c460*/  NOP ;  /* 0x0000000000007918 */ /* 0x000fc00000000000 */
[----:B------:R-:W-:-:S00]  /*c470*/  NOP ;  /* 0x0000000000007918 */ /* 0x000fc00000000000 */
.L_x_185:


//--------------------- .nv.global.init           --------------------------
	.section	.nv.global.init,"aw",@progbits
.nv.global.init:
	.type		$str$27,@object
	.size		$str$27,($str$28 - $str$27)
$str$27:
        /*0000*/ 	.byte	0x28, 0x61, 0x64, 0x64, 0x72, 0x65, 0x73, 0x73, 0x20, 0x26, 0x20, 0x6d, 0x61, 0x73, 0x6b, 0x29
        /*0010*/ 	.byte	0x20, 0x3d, 0x3d, 0x20, 0x30, 0x00
	.type		$str$28,@object
	.size		$str$28,($str$26 - $str$28)
$str$28:
        /*0016*/ 	.byte	0x2f, 0x74, 0x6d, 0x70, 0x2f, 0x63, 0x75, 0x74, 0x6c, 0x61, 0x73, 0x73, 0x5f, 0x73, 0x77, 0x65
        /*0026*/ 	.byte	0x65, 0x70, 0x5f, 0x73, 0x72, 0x63, 0x2f, 0x69, 0x6e, 0x63, 0x6c, 0x75, 0x64, 0x65, 0x2f, 0x63
        /*0036*/ 	.byte	0x75, 0x74, 0x65, 0x2f, 0x70, 0x6f, 0x69, 0x6e, 0x74, 0x65, 0x72, 0x5f, 0x66, 0x6c, 0x61, 0x67
        /*0046*/ 	.byte	0x67, 0x65, 0x64, 0x2e, 0x68, 0x70, 0x70, 0x00
	.type		$str$26,@object
	.size		$str$26,($str$25 - $str$26)
$str$26:
        /*004e*/ 	.byte	0x2f, 0x74, 0x6d, 0x70, 0x2f, 0x63, 0x75, 0x74, 0x6c, 0x61, 0x73, 0x73, 0x5f, 0x73, 0x77, 0x65
        /*005e*/ 	.byte	0x65, 0x70, 0x5f, 0x73, 0x72, 0x63, 0x2f, 0x69, 0x6e, 0x63, 0x6c, 0x75, 0x64, 0x65, 0x2f, 0x63
        /*006e*/ 	.byte	0x75, 0x74, 0x65, 0x2f, 0x61, 0x74, 0x6f, 0x6d, 0x2f, 0x63, 0x6f, 0x70, 0x79, 0x5f, 0x74, 0x72
        /*007e*/ 	.byte	0x61, 0x69, 0x74, 0x73, 0x5f, 0x73, 0x6d, 0x31, 0x30, 0x30, 0x2e, 0x68, 0x70, 0x70, 0x00
	.type		$str$25,@object
	.size		$str$25,(__unnamed_1 - $str$25)
$str$25:
        /*008d*/ 	.byte	0x28, 0x28, 0x75, 0x69, 0x6e, 0x74, 0x33, 0x32, 0x5f, 0x74, 0x28, 0x74, 0x68, 0x72, 0x65, 0x61
        /*009d*/ 	.byte	0x64, 0x49, 0x64, 0x78, 0x2e, 0x78, 0x29, 0x20, 0x2f, 0x20, 0x33, 0x32, 0x29, 0x20, 0x25, 0x20
        /*00ad*/ 	.byte	0x34, 0x29, 0x20, 0x3d, 0x3d, 0x20, 0x28, 0x28, 0x28, 0x74, 0x6d, 0x65, 0x6d, 0x5f, 0x61, 0x64
        /*00bd*/ 	.byte	0x64, 0x72, 0x20, 0x3e, 0x3e, 0x20, 0x31, 0x36, 0x29, 0x20, 0x2f, 0x20, 0x33, 0x32, 0x29, 0x20
        /*00cd*/ 	.byte	0x25, 0x20, 0x34, 0x29, 0x00
	.type		__unnamed_1,@object
	.size		__unnamed_1,(__unnamed_2 - __unnamed_1)
__unnamed_1:
        /*00d2*/ 	.byte	0x61, 0x75, 0x74, 0x6f, 0x20, 0x63, 0x75, 0x74, 0x65, 0x3a, 0x3a, 0x61, 0x73, 0x5f, 0x70, 0x6f
        /* <DEDUP_REMOVED lines=24> */
        /*0262*/ 	.byte	0x5d, 0x00
	.type		__unnamed_2,@object
	.size		__unnamed_2,(__unnamed_3 - __unnamed_2)
__unnamed_2:
        /* <DEDUP_REMOVED lines=26> */
	.type		__unnamed_3,@object
	.size		__unnamed_3,(.L_3 - __unnamed_3)
__unnamed_3:
        /* <DEDUP_REMOVED lines=42> */
        /*0696*/ 	.byte	0x43, 0x3c, 0x30, 0x3e, 0x3e, 0x3e, 0x3e, 0x5d, 0x00
.L_3:


//--------------------- .nv.shared._ZN7cutlass13device_kernelINS_4gemm6kernel13GemmUniversalIN4cute5tupleIJiiiiEEENS1_10collective13CollectiveMmaINS1_35MainloopSm100TmaUmmaWarpSpecializedILi4ELi2ELi2ENS5_IJNS4_1CILi2EEENSA_ILi1EEESC_EEEEENS5_IJNSA_ILi256EEESF_NSA_ILi64EEEEEEaNS5_IJlSC_lEEEaSI_NS4_8TiledMMAINS4_8MMA_AtomIJNS4_21SM100_MMA_S8_2x1SM_SSIaaiLi256ELi256ELNS4_4UMMA5MajorE0ELSN_0ELNSM_8SaturateE0EEEEEENS4_6LayoutINS5_IJSC_SC_SC_EEENS5_IJNSA_ILi0EEEST_ST_EEEEENS5_IJNS4_10UnderscoreESW_SW_EEEEENS4_18SM100_TMA_2SM_LOADENS4_14ComposedLayoutINS4_7SwizzleILi2ELi4ELi3EEENS4_18smem_ptr_flag_bitsILi8EEENSR_INS5_IJNSA_ILi8EEESG_EEENS5_IJSG_SC_EEEEEEEvNS4_8identityESZ_S19_vS1A_EENS_8epilogue10collective18CollectiveEpilogueINS1C_23Sm100TmaWarpSpecializedILi4ELi2ELi64ELb0ELb0EEEJNS5_IJNSA_ILi128EEESF_SG_EEENS5_IJNSR_IS1H_SC_EENSR_ISG_SC_EEEEEaSI_aSI_NS1C_6fusion15FusionCallbacksIS1G_NS1M_17LinearCombinationIaiaiLNS_15FloatRoundStyleE2EEES1I_S1L_JEEENS4_5SM1004TMEM4LOAD26SM100_TMEM_LOAD_32dp32b64xENS4_13SM90_TMA_LOADES19_NS4_39AutoVectorizingCopyWithAssumedAlignmentILi128EEENS4_14SM90_TMA_STOREES19_S1Y_S1Y_EEEvvEEEEvNT_6ParamsE --------------------------
	.section	.nv.shared._ZN7cutlass13device_kernelINS_4gemm6kernel13GemmUniversalIN4cute5tupleIJiiiiEEENS1_10collective13CollectiveMmaINS1_35MainloopSm100TmaUmmaWarpSpecializedILi4ELi2ELi2ENS5_IJNS4_1CILi2EEENSA_ILi1EEESC_EEEEENS5_IJNSA_ILi256EEESF_NSA_ILi64EEEEEEaNS5_IJlSC_lEEEaSI_NS4_8TiledMMAINS4_8MMA_AtomIJNS4_21SM100_MMA_S8_2x1SM_SSIaaiLi256ELi256ELNS4_4UMMA5MajorE0ELSN_0ELNSM_8SaturateE0EEEEEENS4_6LayoutINS5_IJSC_SC_SC_EEENS5_IJNSA_ILi0EEEST_ST_EEEEENS5_IJNS4_10UnderscoreESW_SW_EEEEENS4_18SM100_TMA_2SM_LOADENS4_14ComposedLayoutINS4_7SwizzleILi2ELi4ELi3EEENS4_18smem_ptr_flag_bitsILi8EEENSR_INS5_IJNSA_ILi8EEESG_EEENS5_IJSG_SC_EEEEEEEvNS4_8identityESZ_S19_vS1A_EENS_8epilogue10collective18CollectiveEpilogueINS1C_23Sm100TmaWarpSpecializedILi4ELi2ELi64ELb0ELb0EEEJNS5_IJNSA_ILi128EEESF_SG_EEENS5_IJNSR_IS1H_SC_EENSR_ISG_SC_EEEEEaSI_aSI_NS1C_6fusion15FusionCallbacksIS1G_NS1M_17LinearCombinationIaiaiLNS_15FloatRoundStyleE2EEES1I_S1L_JEEENS4_5SM1004TMEM4LOAD26SM100_TMEM_LOAD_32dp32b64xENS4_13SM90_TMA_LOADES19_NS4_39AutoVectorizingCopyWithAssumedAlignmentILi128EEENS4_14SM90_TMA_STOREES19_S1Y_S1Y_EEEvvEEEEvNT_6ParamsE,"aw",@nobits
	.sectionflags	@""
	.align	16
	.zero		1024


//--------------------- .nv.shared.reserved.0     --------------------------
	.section	.nv.shared.reserved.0,"aw",@nobits
	.weak		__nv_reservedSMEM_offset_0_alias
	.size		__nv_reservedSMEM_offset_0_alias, 0, 64
	.other		__nv_reservedSMEM_offset_0_alias,@"STO_CUDA_RESERVED_SHARED STV_DEFAULT"
__nv_reservedSMEM_offset_0_alias:
	.zero		0
.nv.shared.reserved.0:
	.zero		64
	.weak		__nv_reservedSMEM_tcgen05_partition
	.type		__nv_reservedSMEM_tcgen05_partition,@object
	.size		__nv_reservedSMEM_tcgen05_partition,(.L_0 - __nv_reservedSMEM_tcgen05_partition)
__nv_reservedSMEM_tcgen05_partition:
	.zero		32
.L_0:


//--------------------- .nv.global                --------------------------
	.section	.nv.global,"aw",@nobits
.nv.global:
	.type		_ZN39_INTERNAL_2d20e874_4_k_cu_5f3359f6_97374cute1_E,@object
	.size		_ZN39_INTERNAL_2d20e874_4_k_cu_5f3359f6_97374cute1_E,(_ZN39_INTERNAL_2d20e874_4_k_cu_5f3359f6_97374cuda3std3__45__cpo6cbeginE - _ZN39_INTERNAL_2d20e874_4_k_cu_5f3359f6_97374cute1_E)
_ZN39_INTERNAL_2d20e874_4_k_cu_5f3359f6_97374cute1_E:
	.zero		1
	.type		_ZN39_INTERNAL_2d20e874_4_k_cu_5f3359f6_97374cuda3std3__45__cpo6cbeginE,@object
	.size		_ZN39_INTERNAL_2d20e874_4_k_cu_5f3359f6_97374cuda3std3__45__cpo6cbeginE,(_ZN39_INTERNAL_2d20e874_4_k_cu_5f3359f6_97374cuda3std3__48in_placeE - _ZN39_INTERNAL_2d20e874_4_k_cu_5f3359f6_97374cuda3std3__45__cpo6cbeginE)
_ZN39_INTERNAL_2d20e874_4_k_cu_5f3359f6_97374cuda3std3__45__cpo6cbeginE:
	.zero		1
	.type		_ZN39_INTERNAL_2d20e874_4_k_cu_5f3359f6_97374cuda3std3__48in_placeE,@object
	.size		_ZN39_INTERNAL_2d20e874_4_k_cu_5f3359f6_97374cuda3std3__48in_placeE,(_ZN39_INTERNAL_2d20e874_4_k_cu_5f3359f6_97374cuda3std6ranges3__45__cpo9iter_moveE - _ZN39_INTERNAL_2d20e874_4_k_cu_5f3359f6_97374cuda3std3__48in_placeE)
_ZN39_INTERNAL_2d20e874_4_k_cu_5f3359f6_97374cuda3std3__48in_placeE:
	.zero		1
	.type		_ZN39_INTERNAL_2d20e874_4_k_cu_5f3359f6_97374cuda3std6ranges3__45__cpo9iter_moveE,@object
	.size		_ZN39_INTERNAL_2d20e874_4_k_cu_5f3359f6_97374cuda3std6ranges3__45__cpo9iter_moveE,(_ZN39_INTERNAL_2d20e874_4_k_cu_5f3359f6_97374cuda3std3__45__cpo5beginE - _ZN39_INTERNAL_2d20e874_4_k_cu_5f3359f6_97374cuda3std6ranges3__45__cpo9iter_moveE)
_ZN39_INTERNAL_2d20e874_4_k_cu_5f3359f6_97374cuda3std6ranges3__45__cpo9iter_moveE:
	.zero		1
	.type		_ZN39_INTERNAL_2d20e874_4_k_cu_5f3359f6_97374cuda3std3__45__cpo5beginE,@object
	.size		_ZN39_INTERNAL_2d20e874_4_k_cu_5f3359f6_97374cuda3std3__45__cpo5beginE,(_ZN39_INTERNAL_2d20e874_4_k_cu_5f3359f6_97374cuda3std3__441_GLOBAL__N__2d20e874_4_k_cu_5f3359f6_97376ignoreE - _ZN39_INTERNAL_2d20e874_4_k_cu_5f3359f6_97374cuda3std3__45__cpo5beginE)
_ZN39_INTERNAL_2d20e874_4_k_cu_5f3359f6_97374cuda3std3__45__cpo5beginE:
	.zero		1
	.type		_ZN39_INTERNAL_2d20e874_4_k_cu_5f3359f6_97374cuda3std3__441_GLOBAL__N__2d20e874_4_k_cu_5f3359f6_97376ignoreE,@object
	.size		_ZN39_INTERNAL_2d20e874_4_k_cu_5f3359f6_97374cuda3std3__441_GLOBAL__N__2d20e874_4_k_cu_5f3359f6_97376ignoreE,(_ZN39_INTERNAL_2d20e874_4_k_cu_5f3359f6_97374cute7productE - _ZN39_INTERNAL_2d20e874_4_k_cu_5f3359f6_97374cuda3std3__441_GLOBAL__N__2d20e874_4_k_cu_5f3359f6_97376ignoreE)
_ZN39_INTERNAL_2d20e874_4_k_cu_5f3359f6_97374cuda3std3__441_GLOBAL__N__2d20e874_4_k_cu_5f3359f6_97376ignoreE:
	.zero		1
	.type		_ZN39_INTERNAL_2d20e874_4_k_cu_5f3359f6_97374cute7productE,@object
	.size		_ZN39_INTERNAL_2d20e874_4_k_cu_5f3359f6_97374cute7productE,(_ZN39_INTERNAL_2d20e874_4_k_cu_5f3359f6_97374cuda3std3__45__cpo3endE - _ZN39_INTERNAL_2d20e874_4_k_cu_5f3359f6_97374cute7productE)
_ZN39_INTERNAL_2d20e874_4_k_cu_5f3359f6_97374cute7productE:
	.zero		1
	.type		_ZN39_INTERNAL_2d20e874_4_k_cu_5f3359f6_97374cuda3std3__45__cpo3endE,@object
	.size		_ZN39_INTERNAL_2d20e874_4_k_cu_5f3359f6_97374cuda3std3__45__cpo3endE,(_ZN39_INTERNAL_2d20e874_4_k_cu_5f3359f6_97374cuda3std3__419piecewise_constructE - _ZN39_INTERNAL_2d20e874_4_k_cu_5f3359f6_97374cuda3std3__45__cpo3endE)
_ZN39_INTERNAL_2d20e874_4_k_cu_5f3359f6_97374cuda3std3__45__cpo3endE:
	.zero		1
	.type		_ZN39_INTERNAL_2d20e874_4_k_cu_5f3359f6_97374cuda3std3__419piecewise_constructE,@object
	.size		_ZN39_INTERNAL_2d20e874_4_k_cu_5f3359f6_97374cuda3std3__419piecewise_constructE,(_ZN39_INTERNAL_2d20e874_4_k_cu_5f3359f6_97374cuda3std3__45__cpo4cendE - _ZN39_INTERNAL_2d20e874_4_k_cu_5f3359f6_97374cuda3std3__419piecewise_constructE)
_ZN39_INTERNAL_2d20e874_4_k_cu_5f3359f6_97374cuda3std3__419piecewise_constructE:
	.zero		1
	.type		_ZN39_INTERNAL_2d20e874_4_k_cu_5f3359f6_97374cuda3std3__45__cpo4cendE,@object
	.size		_ZN39_INTERNAL_2d20e874_4_k_cu_5f3359f6_97374cuda3std3__45__cpo4cendE,(_ZN39_INTERNAL_2d20e874_4_k_cu_5f3359f6_97374cuda3std6ranges3__45__cpo4swapE - _ZN39_INTERNAL_2d20e874_4_k_cu_5f3359f6_97374cuda3std3__45__cpo4cendE)
_ZN39_INTERNAL_2d20e874_4_k_cu_5f3359f6_97374cuda3std3__45__cpo4cendE:
	.zero		1
	.type		_ZN39_INTERNAL_2d20e874_4_k_cu_5f3359f6_97374cuda3std6ranges3__45__cpo4swapE,@object
	.size		_ZN39_INTERNAL_2d20e874_4_k_cu_5f3359f6_97374cuda3std6ranges3__45__cpo4swapE,(.L_11 - _ZN39_INTERNAL_2d20e874_4_k_cu_5f3359f6_97374cuda3std6ranges3__45__cpo4swapE)
_ZN39_INTERNAL_2d20e874_4_k_cu_5f3359f6_97374cuda3std6ranges3__45__cpo4swapE:
	.zero		1
.L_11:


//--------------------- .nv.constant0._ZN7cutlass13device_kernelINS_4gemm6kernel13GemmUniversalIN4cute5tupleIJiiiiEEENS1_10collective13CollectiveMmaINS1_35MainloopSm100TmaUmmaWarpSpecializedILi4ELi2ELi2ENS5_IJNS4_1CILi2EEENSA_ILi1EEESC_EEEEENS5_IJNSA_ILi256EEESF_NSA_ILi64EEEEEEaNS5_IJlSC_lEEEaSI_NS4_8TiledMMAINS4_8MMA_AtomIJNS4_21SM100_MMA_S8_2x1SM_SSIaaiLi256ELi256ELNS4_4UMMA5MajorE0ELSN_0ELNSM_8SaturateE0EEEEEENS4_6LayoutINS5_IJSC_SC_SC_EEENS5_IJNSA_ILi0EEEST_ST_EEEEENS5_IJNS4_10UnderscoreESW_SW_EEEEENS4_18SM100_TMA_2SM_LOADENS4_14ComposedLayoutINS4_7SwizzleILi2ELi4ELi3EEENS4_18smem_ptr_flag_bitsILi8EEENSR_INS5_IJNSA_ILi8EEESG_EEENS5_IJSG_SC_EEEEEEEvNS4_8identityESZ_S19_vS1A_EENS_8epilogue10collective18CollectiveEpilogueINS1C_23Sm100TmaWarpSpecializedILi4ELi2ELi64ELb0ELb0EEEJNS5_IJNSA_ILi128EEESF_SG_EEENS5_IJNSR_IS1H_SC_EENSR_ISG_SC_EEEEEaSI_aSI_NS1C_6fusion15FusionCallbacksIS1G_NS1M_17LinearCombinationIaiaiLNS_15FloatRoundStyleE2EEES1I_S1L_JEEENS4_5SM1004TMEM4LOAD26SM100_TMEM_LOAD_32dp32b64xENS4_13SM90_TMA_LOADES19_NS4_39AutoVectorizingCopyWithAssumedAlignmentILi128EEENS4_14SM90_TMA_STOREES19_S1Y_S1Y_EEEvvEEEEvNT_6ParamsE --------------------------
	.section	.nv.constant0._ZN7cutlass13device_kernelINS_4gemm6kernel13GemmUniversalIN4cute5tupleIJiiiiEEENS1_10collective13CollectiveMmaINS1_35MainloopSm100TmaUmmaWarpSpecializedILi4ELi2ELi2ENS5_IJNS4_1CILi2EEENSA_ILi1EEESC_EEEEENS5_IJNSA_ILi256EEESF_NSA_ILi64EEEEEEaNS5_IJlSC_lEEEaSI_NS4_8TiledMMAINS4_8MMA_AtomIJNS4_21SM100_MMA_S8_2x1SM_SSIaaiLi256ELi256ELNS4_4UMMA5MajorE0ELSN_0ELNSM_8SaturateE0EEEEEENS4_6LayoutINS5_IJSC_SC_SC_EEENS5_IJNSA_ILi0EEEST_ST_EEEEENS5_IJNS4_10UnderscoreESW_SW_EEEEENS4_18SM100_TMA_2SM_LOADENS4_14ComposedLayoutINS4_7SwizzleILi2ELi4ELi3EEENS4_18smem_ptr_flag_bitsILi8EEENSR_INS5_IJNSA_ILi8EEESG_EEENS5_IJSG_SC_EEEEEEEvNS4_8identityESZ_S19_vS1A_EENS_8epilogue10collective18CollectiveEpilogueINS1C_23Sm100TmaWarpSpecializedILi4ELi2ELi64ELb0ELb0EEEJNS5_IJNSA_ILi128EEESF_SG_EEENS5_IJNSR_IS1H_SC_EENSR_ISG_SC_EEEEEaSI_aSI_NS1C_6fusion15FusionCallbacksIS1G_NS1M_17LinearCombinationIaiaiLNS_15FloatRoundStyleE2EEES1I_S1L_JEEENS4_5SM1004TMEM4LOAD26SM100_TMEM_LOAD_32dp32b64xENS4_13SM90_TMA_LOADES19_NS4_39AutoVectorizingCopyWithAssumedAlignmentILi128EEENS4_14SM90_TMA_STOREES19_S1Y_S1Y_EEEvvEEEEvNT_6ParamsE,"a",@progbits
	.sectionflags	@""
	.align	4
.nv.constant0._ZN7cutlass13device_kernelINS_4gemm6kernel13GemmUniversalIN4cute5tupleIJiiiiEEENS1_10collective13CollectiveMmaINS1_35MainloopSm100TmaUmmaWarpSpecializedILi4ELi2ELi2ENS5_IJNS4_1CILi2EEENSA_ILi1EEESC_EEEEENS5_IJNSA_ILi256EEESF_NSA_ILi64EEEEEEaNS5_IJlSC_lEEEaSI_NS4_8TiledMMAINS4_8MMA_AtomIJNS4_21SM100_MMA_S8_2x1SM_SSIaaiLi256ELi256ELNS4_4UMMA5MajorE0ELSN_0ELNSM_8SaturateE0EEEEEENS4_6LayoutINS5_IJSC_SC_SC_EEENS5_IJNSA_ILi0EEEST_ST_EEEEENS5_IJNS4_10UnderscoreESW_SW_EEEEENS4_18SM100_TMA_2SM_LOADENS4_14ComposedLayoutINS4_7SwizzleILi2ELi4ELi3EEENS4_18smem_ptr_flag_bitsILi8EEENSR_INS5_IJNSA_ILi8EEESG_EEENS5_IJSG_SC_EEEEEEEvNS4_8identityESZ_S19_vS1A_EENS_8epilogue10collective18CollectiveEpilogueINS1C_23Sm100TmaWarpSpecializedILi4ELi2ELi64ELb0ELb0EEEJNS5_IJNSA_ILi128EEESF_SG_EEENS5_IJNSR_IS1H_SC_EENSR_ISG_SC_EEEEEaSI_aSI_NS1C_6fusion15FusionCallbacksIS1G_NS1M_17LinearCombinationIaiaiLNS_15FloatRoundStyleE2EEES1I_S1L_JEEENS4_5SM1004TMEM4LOAD26SM100_TMEM_LOAD_32dp32b64xENS4_13SM90_TMA_LOADES19_NS4_39AutoVectorizingCopyWithAssumedAlignmentILi128EEENS4_14SM90_TMA_STOREES19_S1Y_S1Y_EEEvvEEEEvNT_6ParamsE:
	.zero		2944


//--------------------- SYMBOLS --------------------------

	.type		.nv.reservedSmem.offset0,@object
	.size		.nv.reservedSmem.offset0,0x4
	.type		.nv.reservedSmem.cap,@object
	.size		.nv.reservedSmem.cap,0x4
	.type		__assertfail,@function
